//
// Generated by NVIDIA NVVM Compiler
//
// Compiler Build ID: CL-36424714
// Cuda compilation tools, release 13.0, V13.0.88
// Based on NVVM 20.0.0
//

.version 9.0
.target sm_100
.address_size 64

	// .globl	_Z11init_kernelP17curandStateXORWOWl
.global .align 4 .b8 precalc_xorwow_matrix[102400];
.global .align 4 .b8 precalc_xorwow_offset_matrix[102400];
.global .align 4 .b8 mrg32k3aM1[2304];
.global .align 4 .b8 mrg32k3aM2[2304];
.global .align 4 .b8 mrg32k3aM1SubSeq[2016];
.global .align 4 .b8 mrg32k3aM2SubSeq[2016];
.global .align 4 .b8 mrg32k3aM1Seq[2304];
.global .align 4 .b8 mrg32k3aM2Seq[2304];
.const .align 8 .b8 __cr_lgamma_table[72];
// _ZZ19updateTeamBestIndexP8ParticlePiS1_iE10best_value has been demoted
// _ZZ19updateTeamBestIndexP8ParticlePiS1_iE10best_index has been demoted
// _ZZ14updateVelocityP8ParticlePifffiP17curandStateXORWOWE4best has been demoted

.visible .entry _Z11init_kernelP17curandStateXORWOWl(
	.param .u64 .ptr .align 1 _Z11init_kernelP17curandStateXORWOWl_param_0,
	.param .u64 _Z11init_kernelP17curandStateXORWOWl_param_1
)
{
	.reg .pred 	%p<24>;
	.reg .b32 	%r<413>;
	.reg .b64 	%rd<17>;

	ld.param.u64 	%rd8, [_Z11init_kernelP17curandStateXORWOWl_param_0];
	ld.param.u64 	%rd9, [_Z11init_kernelP17curandStateXORWOWl_param_1];
	cvta.to.global.u64 	%rd1, %rd8;
	mov.u32 	%r183, %tid.x;
	mov.u32 	%r184, %ctaid.x;
	mov.u32 	%r185, %ntid.x;
	mad.lo.s32 	%r1, %r184, %r185, %r183;
	cvt.u32.u64 	%r186, %rd9;
	xor.b32  	%r187, %r186, -1429050551;
	mul.lo.s32 	%r188, %r187, 1099087573;
	{ .reg .b32 tmp; mov.b64 {tmp, %r189}, %rd9; }
	xor.b32  	%r190, %r189, -136515619;
	mul.lo.s32 	%r191, %r190, -1703105765;
	add.s32 	%r192, %r188, %r191;
	add.s32 	%r193, %r192, 6615241;
	add.s32 	%r194, %r188, 123456789;
	st.global.v2.u32 	[%rd1], {%r193, %r194};
	xor.b32  	%r195, %r188, 362436069;
	add.s32 	%r196, %r191, 521288629;
	st.global.v2.u32 	[%rd1+8], {%r195, %r196};
	xor.b32  	%r197, %r191, 88675123;
	add.s32 	%r198, %r188, 5783321;
	st.global.v2.u32 	[%rd1+16], {%r197, %r198};
	setp.eq.s32 	%p1, %r1, 0;
	@%p1 bra 	$L__BB0_42;
	cvt.s64.s32 	%rd16, %r1;
	mov.b32 	%r319, 0;
$L__BB0_2:
	and.b64  	%rd4, %rd16, 3;
	setp.eq.s64 	%p2, %rd4, 0;
	@%p2 bra 	$L__BB0_41;
	mul.wide.u32 	%rd10, %r319, 3200;
	mov.u64 	%rd11, precalc_xorwow_matrix;
	add.s64 	%rd5, %rd11, %rd10;
	cvt.u32.u64 	%r3, %rd4;
	mov.b32 	%r320, 0;
$L__BB0_4:
	mov.b32 	%r333, 0;
	mov.u32 	%r334, %r333;
	mov.u32 	%r335, %r333;
	mov.u32 	%r336, %r333;
	mov.u32 	%r337, %r333;
	mov.u32 	%r326, %r333;
$L__BB0_5:
	mul.wide.u32 	%rd12, %r326, 4;
	add.s64 	%rd13, %rd1, %rd12;
	ld.global.u32 	%r11, [%rd13+4];
	shl.b32 	%r12, %r326, 5;
	mov.b32 	%r332, 0;
$L__BB0_6:
	.pragma "nounroll";
	shr.u32 	%r203, %r11, %r332;
	and.b32  	%r204, %r203, 1;
	setp.eq.b32 	%p3, %r204, 1;
	not.pred 	%p4, %p3;
	add.s32 	%r205, %r12, %r332;
	mul.lo.s32 	%r206, %r205, 5;
	mul.wide.u32 	%rd14, %r206, 4;
	add.s64 	%rd6, %rd5, %rd14;
	@%p4 bra 	$L__BB0_8;
	ld.global.u32 	%r207, [%rd6];
	xor.b32  	%r337, %r337, %r207;
	ld.global.u32 	%r208, [%rd6+4];
	xor.b32  	%r336, %r336, %r208;
	ld.global.u32 	%r209, [%rd6+8];
	xor.b32  	%r335, %r335, %r209;
	ld.global.u32 	%r210, [%rd6+12];
	xor.b32  	%r334, %r334, %r210;
	ld.global.u32 	%r211, [%rd6+16];
	xor.b32  	%r333, %r333, %r211;
$L__BB0_8:
	and.b32  	%r213, %r203, 2;
	setp.eq.s32 	%p5, %r213, 0;
	@%p5 bra 	$L__BB0_10;
	ld.global.u32 	%r214, [%rd6+20];
	xor.b32  	%r337, %r337, %r214;
	ld.global.u32 	%r215, [%rd6+24];
	xor.b32  	%r336, %r336, %r215;
	ld.global.u32 	%r216, [%rd6+28];
	xor.b32  	%r335, %r335, %r216;
	ld.global.u32 	%r217, [%rd6+32];
	xor.b32  	%r334, %r334, %r217;
	ld.global.u32 	%r218, [%rd6+36];
	xor.b32  	%r333, %r333, %r218;
$L__BB0_10:
	and.b32  	%r220, %r203, 4;
	setp.eq.s32 	%p6, %r220, 0;
	@%p6 bra 	$L__BB0_12;
	ld.global.u32 	%r221, [%rd6+40];
	xor.b32  	%r337, %r337, %r221;
	ld.global.u32 	%r222, [%rd6+44];
	xor.b32  	%r336, %r336, %r222;
	ld.global.u32 	%r223, [%rd6+48];
	xor.b32  	%r335, %r335, %r223;
	ld.global.u32 	%r224, [%rd6+52];
	xor.b32  	%r334, %r334, %r224;
	ld.global.u32 	%r225, [%rd6+56];
	xor.b32  	%r333, %r333, %r225;
$L__BB0_12:
	and.b32  	%r227, %r203, 8;
	setp.eq.s32 	%p7, %r227, 0;
	@%p7 bra 	$L__BB0_14;
	ld.global.u32 	%r228, [%rd6+60];
	xor.b32  	%r337, %r337, %r228;
	ld.global.u32 	%r229, [%rd6+64];
	xor.b32  	%r336, %r336, %r229;
	ld.global.u32 	%r230, [%rd6+68];
	xor.b32  	%r335, %r335, %r230;
	ld.global.u32 	%r231, [%rd6+72];
	xor.b32  	%r334, %r334, %r231;
	ld.global.u32 	%r232, [%rd6+76];
	xor.b32  	%r333, %r333, %r232;
$L__BB0_14:
	and.b32  	%r234, %r203, 16;
	setp.eq.s32 	%p8, %r234, 0;
	@%p8 bra 	$L__BB0_16;
	ld.global.u32 	%r235, [%rd6+80];
	xor.b32  	%r337, %r337, %r235;
	ld.global.u32 	%r236, [%rd6+84];
	xor.b32  	%r336, %r336, %r236;
	ld.global.u32 	%r237, [%rd6+88];
	xor.b32  	%r335, %r335, %r237;
	ld.global.u32 	%r238, [%rd6+92];
	xor.b32  	%r334, %r334, %r238;
	ld.global.u32 	%r239, [%rd6+96];
	xor.b32  	%r333, %r333, %r239;
$L__BB0_16:
	and.b32  	%r241, %r203, 32;
	setp.eq.s32 	%p9, %r241, 0;
	@%p9 bra 	$L__BB0_18;
	ld.global.u32 	%r242, [%rd6+100];
	xor.b32  	%r337, %r337, %r242;
	ld.global.u32 	%r243, [%rd6+104];
	xor.b32  	%r336, %r336, %r243;
	ld.global.u32 	%r244, [%rd6+108];
	xor.b32  	%r335, %r335, %r244;
	ld.global.u32 	%r245, [%rd6+112];
	xor.b32  	%r334, %r334, %r245;
	ld.global.u32 	%r246, [%rd6+116];
	xor.b32  	%r333, %r333, %r246;
$L__BB0_18:
	and.b32  	%r248, %r203, 64;
	setp.eq.s32 	%p10, %r248, 0;
	@%p10 bra 	$L__BB0_20;
	ld.global.u32 	%r249, [%rd6+120];
	xor.b32  	%r337, %r337, %r249;
	ld.global.u32 	%r250, [%rd6+124];
	xor.b32  	%r336, %r336, %r250;
	ld.global.u32 	%r251, [%rd6+128];
	xor.b32  	%r335, %r335, %r251;
	ld.global.u32 	%r252, [%rd6+132];
	xor.b32  	%r334, %r334, %r252;
	ld.global.u32 	%r253, [%rd6+136];
	xor.b32  	%r333, %r333, %r253;
$L__BB0_20:
	and.b32  	%r255, %r203, 128;
	setp.eq.s32 	%p11, %r255, 0;
	@%p11 bra 	$L__BB0_22;
	ld.global.u32 	%r256, [%rd6+140];
	xor.b32  	%r337, %r337, %r256;
	ld.global.u32 	%r257, [%rd6+144];
	xor.b32  	%r336, %r336, %r257;
	ld.global.u32 	%r258, [%rd6+148];
	xor.b32  	%r335, %r335, %r258;
	ld.global.u32 	%r259, [%rd6+152];
	xor.b32  	%r334, %r334, %r259;
	ld.global.u32 	%r260, [%rd6+156];
	xor.b32  	%r333, %r333, %r260;
$L__BB0_22:
	and.b32  	%r262, %r203, 256;
	setp.eq.s32 	%p12, %r262, 0;
	@%p12 bra 	$L__BB0_24;
	ld.global.u32 	%r263, [%rd6+160];
	xor.b32  	%r337, %r337, %r263;
	ld.global.u32 	%r264, [%rd6+164];
	xor.b32  	%r336, %r336, %r264;
	ld.global.u32 	%r265, [%rd6+168];
	xor.b32  	%r335, %r335, %r265;
	ld.global.u32 	%r266, [%rd6+172];
	xor.b32  	%r334, %r334, %r266;
	ld.global.u32 	%r267, [%rd6+176];
	xor.b32  	%r333, %r333, %r267;
$L__BB0_24:
	and.b32  	%r269, %r203, 512;
	setp.eq.s32 	%p13, %r269, 0;
	@%p13 bra 	$L__BB0_26;
	ld.global.u32 	%r270, [%rd6+180];
	xor.b32  	%r337, %r337, %r270;
	ld.global.u32 	%r271, [%rd6+184];
	xor.b32  	%r336, %r336, %r271;
	ld.global.u32 	%r272, [%rd6+188];
	xor.b32  	%r335, %r335, %r272;
	ld.global.u32 	%r273, [%rd6+192];
	xor.b32  	%r334, %r334, %r273;
	ld.global.u32 	%r274, [%rd6+196];
	xor.b32  	%r333, %r333, %r274;
$L__BB0_26:
	and.b32  	%r276, %r203, 1024;
	setp.eq.s32 	%p14, %r276, 0;
	@%p14 bra 	$L__BB0_28;
	ld.global.u32 	%r277, [%rd6+200];
	xor.b32  	%r337, %r337, %r277;
	ld.global.u32 	%r278, [%rd6+204];
	xor.b32  	%r336, %r336, %r278;
	ld.global.u32 	%r279, [%rd6+208];
	xor.b32  	%r335, %r335, %r279;
	ld.global.u32 	%r280, [%rd6+212];
	xor.b32  	%r334, %r334, %r280;
	ld.global.u32 	%r281, [%rd6+216];
	xor.b32  	%r333, %r333, %r281;
$L__BB0_28:
	and.b32  	%r283, %r203, 2048;
	setp.eq.s32 	%p15, %r283, 0;
	@%p15 bra 	$L__BB0_30;
	ld.global.u32 	%r284, [%rd6+220];
	xor.b32  	%r337, %r337, %r284;
	ld.global.u32 	%r285, [%rd6+224];
	xor.b32  	%r336, %r336, %r285;
	ld.global.u32 	%r286, [%rd6+228];
	xor.b32  	%r335, %r335, %r286;
	ld.global.u32 	%r287, [%rd6+232];
	xor.b32  	%r334, %r334, %r287;
	ld.global.u32 	%r288, [%rd6+236];
	xor.b32  	%r333, %r333, %r288;
$L__BB0_30:
	and.b32  	%r290, %r203, 4096;
	setp.eq.s32 	%p16, %r290, 0;
	@%p16 bra 	$L__BB0_32;
	ld.global.u32 	%r291, [%rd6+240];
	xor.b32  	%r337, %r337, %r291;
	ld.global.u32 	%r292, [%rd6+244];
	xor.b32  	%r336, %r336, %r292;
	ld.global.u32 	%r293, [%rd6+248];
	xor.b32  	%r335, %r335, %r293;
	ld.global.u32 	%r294, [%rd6+252];
	xor.b32  	%r334, %r334, %r294;
	ld.global.u32 	%r295, [%rd6+256];
	xor.b32  	%r333, %r333, %r295;
$L__BB0_32:
	and.b32  	%r297, %r203, 8192;
	setp.eq.s32 	%p17, %r297, 0;
	@%p17 bra 	$L__BB0_34;
	ld.global.u32 	%r298, [%rd6+260];
	xor.b32  	%r337, %r337, %r298;
	ld.global.u32 	%r299, [%rd6+264];
	xor.b32  	%r336, %r336, %r299;
	ld.global.u32 	%r300, [%rd6+268];
	xor.b32  	%r335, %r335, %r300;
	ld.global.u32 	%r301, [%rd6+272];
	xor.b32  	%r334, %r334, %r301;
	ld.global.u32 	%r302, [%rd6+276];
	xor.b32  	%r333, %r333, %r302;
$L__BB0_34:
	and.b32  	%r304, %r203, 16384;
	setp.eq.s32 	%p18, %r304, 0;
	@%p18 bra 	$L__BB0_36;
	ld.global.u32 	%r305, [%rd6+280];
	xor.b32  	%r337, %r337, %r305;
	ld.global.u32 	%r306, [%rd6+284];
	xor.b32  	%r336, %r336, %r306;
	ld.global.u32 	%r307, [%rd6+288];
	xor.b32  	%r335, %r335, %r307;
	ld.global.u32 	%r308, [%rd6+292];
	xor.b32  	%r334, %r334, %r308;
	ld.global.u32 	%r309, [%rd6+296];
	xor.b32  	%r333, %r333, %r309;
$L__BB0_36:
	and.b32  	%r311, %r203, 32768;
	setp.eq.s32 	%p19, %r311, 0;
	@%p19 bra 	$L__BB0_38;
	ld.global.u32 	%r312, [%rd6+300];
	xor.b32  	%r337, %r337, %r312;
	ld.global.u32 	%r313, [%rd6+304];
	xor.b32  	%r336, %r336, %r313;
	ld.global.u32 	%r314, [%rd6+308];
	xor.b32  	%r335, %r335, %r314;
	ld.global.u32 	%r315, [%rd6+312];
	xor.b32  	%r334, %r334, %r315;
	ld.global.u32 	%r316, [%rd6+316];
	xor.b32  	%r333, %r333, %r316;
$L__BB0_38:
	add.s32 	%r332, %r332, 16;
	setp.ne.s32 	%p20, %r332, 32;
	@%p20 bra 	$L__BB0_6;
	mad.lo.s32 	%r317, %r326, -31, %r12;
	add.s32 	%r326, %r317, 1;
	setp.ne.s32 	%p21, %r326, 5;
	@%p21 bra 	$L__BB0_5;
	st.global.u32 	[%rd1+4], %r337;
	st.global.u32 	[%rd1+8], %r336;
	st.global.u32 	[%rd1+12], %r335;
	st.global.u32 	[%rd1+16], %r334;
	st.global.u32 	[%rd1+20], %r333;
	add.s32 	%r320, %r320, 1;
	setp.lt.u32 	%p22, %r320, %r3;
	@%p22 bra 	$L__BB0_4;
$L__BB0_41:
	shr.u64 	%rd7, %rd16, 2;
	add.s32 	%r319, %r319, 1;
	setp.gt.u64 	%p23, %rd16, 3;
	mov.u64 	%rd16, %rd7;
	@%p23 bra 	$L__BB0_2;
$L__BB0_42:
	mov.b32 	%r318, 0;
	st.global.v2.u32 	[%rd1+24], {%r318, %r318};
	st.global.u32 	[%rd1+32], %r318;
	mov.b64 	%rd15, 0;
	st.global.u64 	[%rd1+40], %rd15;
	ret;

}
	// .globl	_Z19updateTeamBestIndexP8ParticlePiS1_i
.visible .entry _Z19updateTeamBestIndexP8ParticlePiS1_i(
	.param .u64 .ptr .align 1 _Z19updateTeamBestIndexP8ParticlePiS1_i_param_0,
	.param .u64 .ptr .align 1 _Z19updateTeamBestIndexP8ParticlePiS1_i_param_1,
	.param .u64 .ptr .align 1 _Z19updateTeamBestIndexP8ParticlePiS1_i_param_2,
	.param .u32 _Z19updateTeamBestIndexP8ParticlePiS1_i_param_3
)
{
	.reg .pred 	%p<9>;
	.reg .b32 	%r<23>;
	.reg .b64 	%rd<15>;
	// demoted variable
	.shared .align 4 .u32 _ZZ19updateTeamBestIndexP8ParticlePiS1_iE10best_value;
	// demoted variable
	.shared .align 4 .u32 _ZZ19updateTeamBestIndexP8ParticlePiS1_iE10best_index;
	ld.param.u64 	%rd5, [_Z19updateTeamBestIndexP8ParticlePiS1_i_param_0];
	ld.param.u64 	%rd3, [_Z19updateTeamBestIndexP8ParticlePiS1_i_param_1];
	ld.param.u64 	%rd4, [_Z19updateTeamBestIndexP8ParticlePiS1_i_param_2];
	ld.param.u32 	%r8, [_Z19updateTeamBestIndexP8ParticlePiS1_i_param_3];
	cvta.to.global.u64 	%rd1, %rd5;
	mov.u32 	%r1, %tid.x;
	setp.ne.s32 	%p1, %r1, 0;
	@%p1 bra 	$L__BB1_2;
	ld.global.u32 	%r9, [%rd1+24];
	st.shared.u32 	[_ZZ19updateTeamBestIndexP8ParticlePiS1_iE10best_value], %r9;
	mov.b32 	%r10, 0;
	st.shared.u32 	[_ZZ19updateTeamBestIndexP8ParticlePiS1_iE10best_index], %r10;
$L__BB1_2:
	bar.sync 	0;
	mov.u32 	%r22, %ntid.x;
	setp.lt.u32 	%p2, %r22, 2;
	@%p2 bra 	$L__BB1_9;
	mov.u32 	%r11, %ctaid.x;
	mad.lo.s32 	%r3, %r11, %r22, %r1;
	mul.wide.s32 	%rd6, %r3, 28;
	add.s64 	%rd7, %rd1, %rd6;
	add.s64 	%rd2, %rd7, 24;
$L__BB1_4:
	mov.u32 	%r4, %r22;
	setp.ge.s32 	%p3, %r3, %r8;
	shr.u32 	%r22, %r4, 1;
	@%p3 bra 	$L__BB1_8;
	add.s32 	%r6, %r22, %r3;
	setp.ge.s32 	%p4, %r6, %r8;
	@%p4 bra 	$L__BB1_8;
	ld.global.u32 	%r12, [%rd2];
	mul.lo.s32 	%r13, %r22, 28;
	cvt.u64.u32 	%rd8, %r13;
	add.s64 	%rd9, %rd2, %rd8;
	ld.global.u32 	%r14, [%rd9];
	min.s32 	%r15, %r12, %r14;
	setp.lt.s32 	%p5, %r12, %r14;
	selp.b32 	%r7, %r3, %r6, %p5;
	atom.shared.min.s32 	%r16, [_ZZ19updateTeamBestIndexP8ParticlePiS1_iE10best_value], %r15;
	ld.shared.u32 	%r17, [_ZZ19updateTeamBestIndexP8ParticlePiS1_iE10best_value];
	setp.ne.s32 	%p6, %r15, %r17;
	@%p6 bra 	$L__BB1_8;
	atom.shared.exch.b32 	%r18, [_ZZ19updateTeamBestIndexP8ParticlePiS1_iE10best_index], %r7;
$L__BB1_8:
	bar.sync 	0;
	setp.gt.u32 	%p7, %r4, 3;
	@%p7 bra 	$L__BB1_4;
$L__BB1_9:
	setp.ne.s32 	%p8, %r1, 0;
	@%p8 bra 	$L__BB1_11;
	ld.shared.u32 	%r19, [_ZZ19updateTeamBestIndexP8ParticlePiS1_iE10best_value];
	mov.u32 	%r20, %ctaid.x;
	cvta.to.global.u64 	%rd10, %rd3;
	mul.wide.u32 	%rd11, %r20, 4;
	add.s64 	%rd12, %rd10, %rd11;
	st.global.u32 	[%rd12], %r19;
	ld.shared.u32 	%r21, [_ZZ19updateTeamBestIndexP8ParticlePiS1_iE10best_index];
	cvta.to.global.u64 	%rd13, %rd4;
	add.s64 	%rd14, %rd13, %rd11;
	st.global.u32 	[%rd14], %r21;
$L__BB1_11:
	ret;

}
	// .globl	_Z14updateVelocityP8ParticlePifffiP17curandStateXORWOW
.visible .entry _Z14updateVelocityP8ParticlePifffiP17curandStateXORWOW(
	.param .u64 .ptr .align 1 _Z14updateVelocityP8ParticlePifffiP17curandStateXORWOW_param_0,
	.param .u64 .ptr .align 1 _Z14updateVelocityP8ParticlePifffiP17curandStateXORWOW_param_1,
	.param .f32 _Z14updateVelocityP8ParticlePifffiP17curandStateXORWOW_param_2,
	.param .f32 _Z14updateVelocityP8ParticlePifffiP17curandStateXORWOW_param_3,
	.param .f32 _Z14updateVelocityP8ParticlePifffiP17curandStateXORWOW_param_4,
	.param .u32 _Z14updateVelocityP8ParticlePifffiP17curandStateXORWOW_param_5,
	.param .u64 .ptr .align 1 _Z14updateVelocityP8ParticlePifffiP17curandStateXORWOW_param_6
)
{
	.reg .pred 	%p<2>;
	.reg .b32 	%r<50>;
	.reg .b32 	%f<20>;
	.reg .b64 	%rd<11>;
	// demoted variable
	.shared .align 4 .b8 _ZZ14updateVelocityP8ParticlePifffiP17curandStateXORWOWE4best[8];
	ld.param.u64 	%rd3, [_Z14updateVelocityP8ParticlePifffiP17curandStateXORWOW_param_0];
	ld.param.u64 	%rd4, [_Z14updateVelocityP8ParticlePifffiP17curandStateXORWOW_param_1];
	ld.param.f32 	%f1, [_Z14updateVelocityP8ParticlePifffiP17curandStateXORWOW_param_2];
	ld.param.f32 	%f2, [_Z14updateVelocityP8ParticlePifffiP17curandStateXORWOW_param_3];
	ld.param.f32 	%f3, [_Z14updateVelocityP8ParticlePifffiP17curandStateXORWOW_param_4];
	ld.param.u32 	%r2, [_Z14updateVelocityP8ParticlePifffiP17curandStateXORWOW_param_5];
	ld.param.u64 	%rd2, [_Z14updateVelocityP8ParticlePifffiP17curandStateXORWOW_param_6];
	cvta.to.global.u64 	%rd5, %rd4;
	cvta.to.global.u64 	%rd1, %rd3;
	mov.u32 	%r3, %tid.x;
	mov.u32 	%r4, %ctaid.x;
	mov.u32 	%r5, %ntid.x;
	mad.lo.s32 	%r1, %r4, %r5, %r3;
	ld.global.u32 	%r6, [%rd5];
	mul.wide.s32 	%rd6, %r6, 28;
	add.s64 	%rd7, %rd1, %rd6;
	ld.global.u32 	%r7, [%rd7];
	st.shared.u32 	[_ZZ14updateVelocityP8ParticlePifffiP17curandStateXORWOWE4best], %r7;
	ld.global.u32 	%r8, [%rd7+4];
	st.shared.u32 	[_ZZ14updateVelocityP8ParticlePifffiP17curandStateXORWOWE4best+4], %r8;
	bar.sync 	0;
	setp.ge.s32 	%p1, %r1, %r2;
	@%p1 bra 	$L__BB2_2;
	cvta.to.global.u64 	%rd8, %rd2;
	ld.global.v2.u32 	{%r9, %r10}, [%rd8];
	shr.u32 	%r11, %r10, 2;
	xor.b32  	%r12, %r11, %r10;
	ld.global.v2.u32 	{%r13, %r14}, [%rd8+8];
	ld.global.v2.u32 	{%r15, %r16}, [%rd8+16];
	shl.b32 	%r17, %r16, 4;
	shl.b32 	%r18, %r12, 1;
	xor.b32  	%r19, %r18, %r17;
	xor.b32  	%r20, %r19, %r12;
	xor.b32  	%r21, %r20, %r16;
	add.s32 	%r22, %r9, %r21;
	add.s32 	%r23, %r22, 362437;
	cvt.rn.f32.u32 	%f4, %r23;
	fma.rn.f32 	%f5, %f4, 0f2F800000, 0f2F000000;
	shr.u32 	%r24, %r13, 2;
	xor.b32  	%r25, %r24, %r13;
	st.global.v2.u32 	[%rd8+8], {%r15, %r16};
	shl.b32 	%r26, %r21, 4;
	shl.b32 	%r27, %r25, 1;
	xor.b32  	%r28, %r27, %r26;
	xor.b32  	%r29, %r28, %r25;
	xor.b32  	%r30, %r29, %r21;
	st.global.v2.u32 	[%rd8+16], {%r21, %r30};
	add.s32 	%r31, %r9, 724874;
	st.global.v2.u32 	[%rd8], {%r31, %r14};
	add.s32 	%r32, %r30, %r31;
	cvt.rn.f32.u32 	%f6, %r32;
	fma.rn.f32 	%f7, %f6, 0f2F800000, 0f2F000000;
	mul.wide.s32 	%rd9, %r1, 28;
	add.s64 	%rd10, %rd1, %rd9;
	mul.f32 	%f8, %f2, %f5;
	mul.f32 	%f9, %f3, %f7;
	cvt.rzi.s32.f32 	%r33, %f1;
	ld.global.u32 	%r34, [%rd10+16];
	mul.lo.s32 	%r35, %r34, %r33;
	cvt.rn.f32.s32 	%f10, %r35;
	ld.global.u32 	%r36, [%rd10];
	ld.global.u32 	%r37, [%rd10+8];
	sub.s32 	%r38, %r36, %r37;
	cvt.rn.f32.s32 	%f11, %r38;
	fma.rn.f32 	%f12, %f8, %f11, %f10;
	ld.shared.u32 	%r39, [_ZZ14updateVelocityP8ParticlePifffiP17curandStateXORWOWE4best];
	sub.s32 	%r40, %r39, %r37;
	cvt.rn.f32.s32 	%f13, %r40;
	fma.rn.f32 	%f14, %f9, %f13, %f12;
	cvt.rzi.s32.f32 	%r41, %f14;
	st.global.u32 	[%rd10+16], %r41;
	ld.global.u32 	%r42, [%rd10+20];
	mul.lo.s32 	%r43, %r42, %r33;
	cvt.rn.f32.s32 	%f15, %r43;
	ld.global.u32 	%r44, [%rd10+4];
	ld.global.u32 	%r45, [%rd10+12];
	sub.s32 	%r46, %r44, %r45;
	cvt.rn.f32.s32 	%f16, %r46;
	fma.rn.f32 	%f17, %f8, %f16, %f15;
	ld.shared.u32 	%r47, [_ZZ14updateVelocityP8ParticlePifffiP17curandStateXORWOWE4best+4];
	sub.s32 	%r48, %r47, %r45;
	cvt.rn.f32.s32 	%f18, %r48;
	fma.rn.f32 	%f19, %f9, %f18, %f17;
	cvt.rzi.s32.f32 	%r49, %f19;
	st.global.u32 	[%rd10+20], %r49;
$L__BB2_2:
	ret;

}
	// .globl	_Z14updatePositionPiS_S_P8Particlei
.visible .entry _Z14updatePositionPiS_S_P8Particlei(
	.param .u64 .ptr .align 1 _Z14updatePositionPiS_S_P8Particlei_param_0,
	.param .u64 .ptr .align 1 _Z14updatePositionPiS_S_P8Particlei_param_1,
	.param .u64 .ptr .align 1 _Z14updatePositionPiS_S_P8Particlei_param_2,
	.param .u64 .ptr .align 1 _Z14updatePositionPiS_S_P8Particlei_param_3,
	.param .u32 _Z14updatePositionPiS_S_P8Particlei_param_4
)
{
	.reg .pred 	%p<4>;
	.reg .b32 	%r<48>;
	.reg .b64 	%rd<16>;

	ld.param.u64 	%rd2, [_Z14updatePositionPiS_S_P8Particlei_param_0];
	ld.param.u64 	%rd3, [_Z14updatePositionPiS_S_P8Particlei_param_1];
	ld.param.u64 	%rd4, [_Z14updatePositionPiS_S_P8Particlei_param_2];
	ld.param.u64 	%rd5, [_Z14updatePositionPiS_S_P8Particlei_param_3];
	ld.param.u32 	%r6, [_Z14updatePositionPiS_S_P8Particlei_param_4];
	mov.u32 	%r7, %tid.x;
	mov.u32 	%r8, %ctaid.x;
	mov.u32 	%r9, %ntid.x;
	mad.lo.s32 	%r1, %r8, %r9, %r7;
	setp.ge.s32 	%p1, %r1, %r6;
	@%p1 bra 	$L__BB3_5;
	cvta.to.global.u64 	%rd6, %rd5;
	mul.wide.s32 	%rd7, %r1, 28;
	add.s64 	%rd8, %rd6, %rd7;
	add.s64 	%rd1, %rd8, 8;
	ld.global.u32 	%r11, [%rd8+16];
	ld.global.u32 	%r12, [%rd8+8];
	add.s32 	%r2, %r12, %r11;
	st.global.u32 	[%rd8+8], %r2;
	ld.global.u32 	%r13, [%rd8+20];
	ld.global.u32 	%r14, [%rd8+12];
	add.s32 	%r15, %r14, %r13;
	st.global.u32 	[%rd8+12], %r15;
	max.u32 	%r16, %r2, %r15;
	setp.gt.u32 	%p2, %r16, 19;
	mov.b32 	%r47, 1000000;
	@%p2 bra 	$L__BB3_3;
	cvta.to.global.u64 	%rd9, %rd3;
	cvta.to.global.u64 	%rd10, %rd4;
	cvta.to.global.u64 	%rd11, %rd2;
	ld.global.u32 	%r17, [%rd11];
	mul.wide.u32 	%rd12, %r2, 4;
	add.s64 	%rd13, %rd10, %rd12;
	ld.global.u32 	%r18, [%rd13];
	ld.global.u32 	%r19, [%rd9];
	mul.wide.u32 	%rd14, %r15, 4;
	add.s64 	%rd15, %rd10, %rd14;
	ld.global.u32 	%r20, [%rd15];
	mul.lo.s32 	%r21, %r20, %r19;
	mad.lo.s32 	%r22, %r18, %r17, %r21;
	ld.global.u32 	%r23, [%rd11+4];
	ld.global.u32 	%r24, [%rd13+4];
	mad.lo.s32 	%r25, %r24, %r23, %r22;
	ld.global.u32 	%r26, [%rd9+4];
	ld.global.u32 	%r27, [%rd15+4];
	mad.lo.s32 	%r28, %r27, %r26, %r25;
	ld.global.u32 	%r29, [%rd11+8];
	ld.global.u32 	%r30, [%rd13+8];
	mad.lo.s32 	%r31, %r30, %r29, %r28;
	ld.global.u32 	%r32, [%rd9+8];
	ld.global.u32 	%r33, [%rd15+8];
	mad.lo.s32 	%r34, %r33, %r32, %r31;
	ld.global.u32 	%r35, [%rd11+12];
	ld.global.u32 	%r36, [%rd13+12];
	mad.lo.s32 	%r37, %r36, %r35, %r34;
	ld.global.u32 	%r38, [%rd9+12];
	ld.global.u32 	%r39, [%rd15+12];
	mad.lo.s32 	%r40, %r39, %r38, %r37;
	ld.global.u32 	%r41, [%rd11+16];
	ld.global.u32 	%r42, [%rd13+16];
	mad.lo.s32 	%r43, %r42, %r41, %r40;
	ld.global.u32 	%r44, [%rd9+16];
	ld.global.u32 	%r45, [%rd15+16];
	mad.lo.s32 	%r47, %r45, %r44, %r43;
$L__BB3_3:
	ld.global.u32 	%r46, [%rd1+16];
	setp.ge.s32 	%p3, %r47, %r46;
	@%p3 bra 	$L__BB3_5;
	st.global.u32 	[%rd1+16], %r47;
	st.global.u32 	[%rd1+-8], %r2;
	st.global.u32 	[%rd1+-4], %r15;
$L__BB3_5:
	ret;

}


// ===== COMPILED SASS (sm_100) =====

	.target	sm_100

	.elftype	@"ET_EXEC"


//--------------------- .note.nv.tkinfo           --------------------------
	.section	.note.nv.tkinfo,"",@"SHT_NOTE"
	.sectionflags	@"SHF_NOTE_NV_TKINFO"
	.tkinfo
        /*0018*/ 	.word	0x00000002
        /*0030*/ 	.string	""
        /*0030*/ 	.string	"ptxas"
        /*0030*/ 	.string	"Cuda compilation tools, release 13.0, V13.0.88"
        /*0030*/ 	.string	"Build cuda_13.0.r13.0/compiler.36424714_0"
        /*0030*/ 	.string	"-arch sm_100 -m 64 "



//--------------------- .note.nv.cuinfo           --------------------------
	.section	.note.nv.cuinfo,"",@"SHT_NOTE"
	.sectionflags	@"SHF_NOTE_NV_CUINFO"
        /*0018*/ 	.short	0x0002
        /*001a*/ 	.short	0x0064
        /*001c*/ 	.short	0x0082
	.zero		2


//--------------------- .nv.info                  --------------------------
	.section	.nv.info,"",@"SHT_CUDA_INFO"
	.align	4


	//----- nvinfo : EIATTR_REGCOUNT
	.align		4
        /*0000*/ 	.byte	0x04, 0x2f
        /*0002*/ 	.short	(.L_10 - .L_9)
	.align		4
.L_9:
        /*0004*/ 	.word	index@(_Z11init_kernelP17curandStateXORWOWl)
        /*0008*/ 	.word	0x00000020


	//----- nvinfo : EIATTR_FRAME_SIZE
	.align		4
.L_10:
        /*000c*/ 	.byte	0x04, 0x11
        /*000e*/ 	.short	(.L_12 - .L_11)
	.align		4
.L_11:
        /*0010*/ 	.word	index@(_Z11init_kernelP17curandStateXORWOWl)
        /*0014*/ 	.word	0x00000000


	//----- nvinfo : EIATTR_REGCOUNT
	.align		4
.L_12:
        /*0018*/ 	.byte	0x04, 0x2f
        /*001a*/ 	.short	(.L_14 - .L_13)
	.align		4
.L_13:
        /*001c*/ 	.word	index@(_Z19updateTeamBestIndexP8ParticlePiS1_i)
        /*0020*/ 	.word	0x00000012


	//----- nvinfo : EIATTR_FRAME_SIZE
	.align		4
.L_14:
        /*0024*/ 	.byte	0x04, 0x11
        /*0026*/ 	.short	(.L_16 - .L_15)
	.align		4
.L_15:
        /*0028*/ 	.word	index@(_Z19updateTeamBestIndexP8ParticlePiS1_i)
        /*002c*/ 	.word	0x00000000


	//----- nvinfo : EIATTR_REGCOUNT
	.align		4
.L_16:
        /*0030*/ 	.byte	0x04, 0x2f
        /*0032*/ 	.short	(.L_18 - .L_17)
	.align		4
.L_17:
        /*0034*/ 	.word	index@(_Z14updateVelocityP8ParticlePifffiP17curandStateXORWOW)
        /*0038*/ 	.word	0x00000018


	//----- nvinfo : EIATTR_FRAME_SIZE
	.align		4
.L_18:
        /*003c*/ 	.byte	0x04, 0x11
        /*003e*/ 	.short	(.L_20 - .L_19)
	.align		4
.L_19:
        /*0040*/ 	.word	index@(_Z14updateVelocityP8ParticlePifffiP17curandStateXORWOW)
        /*0044*/ 	.word	0x00000000


	//----- nvinfo : EIATTR_REGCOUNT
	.align		4
.L_20:
        /*0048*/ 	.byte	0x04, 0x2f
        /*004a*/ 	.short	(.L_22 - .L_21)
	.align		4
.L_21:
        /*004c*/ 	.word	index@(_Z14updatePositionPiS_S_P8Particlei)
        /*0050*/ 	.word	0x00000020


	//----- nvinfo : EIATTR_FRAME_SIZE
	.align		4
.L_22:
        /*0054*/ 	.byte	0x04, 0x11
        /*0056*/ 	.short	(.L_24 - .L_23)
	.align		4
.L_23:
        /*0058*/ 	.word	index@(_Z14updatePositionPiS_S_P8Particlei)
        /*005c*/ 	.word	0x00000000


	//----- nvinfo : EIATTR_MIN_STACK_SIZE
	.align		4
.L_24:
        /*0060*/ 	.byte	0x04, 0x12
        /*0062*/ 	.short	(.L_26 - .L_25)
	.align		4
.L_25:
        /*0064*/ 	.word	index@(_Z14updatePositionPiS_S_P8Particlei)
        /*0068*/ 	.word	0x00000000


	//----- nvinfo : EIATTR_MIN_STACK_SIZE
	.align		4
.L_26:
        /*006c*/ 	.byte	0x04, 0x12
        /*006e*/ 	.short	(.L_28 - .L_27)
	.align		4
.L_27:
        /*0070*/ 	.word	index@(_Z14updateVelocityP8ParticlePifffiP17curandStateXORWOW)
        /*0074*/ 	.word	0x00000000


	//----- nvinfo : EIATTR_MIN_STACK_SIZE
	.align		4
.L_28:
        /*0078*/ 	.byte	0x04, 0x12
        /*007a*/ 	.short	(.L_30 - .L_29)
	.align		4
.L_29:
        /*007c*/ 	.word	index@(_Z19updateTeamBestIndexP8ParticlePiS1_i)
        /*0080*/ 	.word	0x00000000


	//----- nvinfo : EIATTR_MIN_STACK_SIZE
	.align		4
.L_30:
        /*0084*/ 	.byte	0x04, 0x12
        /*0086*/ 	.short	(.L_32 - .L_31)
	.align		4
.L_31:
        /*0088*/ 	.word	index@(_Z11init_kernelP17curandStateXORWOWl)
        /*008c*/ 	.word	0x00000000
.L_32:


//--------------------- .nv.compat                --------------------------
	.section	.nv.compat,"",@"SHT_CUDA_COMPAT_INFO"
	.align	4
        /*0000*/ 	.byte	0x02, 0x09, 0x00, 0x00, 0x02, 0x02, 0x01, 0x00, 0x02, 0x05, 0x05, 0x00, 0x03, 0x07, 0x01, 0x01
        /*0010*/ 	.byte	0x02, 0x03, 0x00, 0x00, 0x02, 0x06, 0x01, 0x00, 0x04, 0x0b, 0x08, 0x00, 0x09, 0x00, 0x00, 0x00
        /*0020*/ 	.byte	0x00, 0x00, 0x00, 0x00


//--------------------- .nv.info._Z14updatePositionPiS_S_P8Particlei --------------------------
	.section	.nv.info._Z14updatePositionPiS_S_P8Particlei,"",@"SHT_CUDA_INFO"
	.sectionflags	@""
	.align	4


	//----- nvinfo : EIATTR_CUDA_API_VERSION
	.align		4
        /*0000*/ 	.byte	0x04, 0x37
        /*0002*/ 	.short	(.L_34 - .L_33)
.L_33:
        /*0004*/ 	.word	0x00000082


	//----- nvinfo : EIATTR_KPARAM_INFO
	.align		4
.L_34:
        /*0008*/ 	.byte	0x04, 0x17
        /*000a*/ 	.short	(.L_36 - .L_35)
.L_35:
        /*000c*/ 	.word	0x00000000
        /*0010*/ 	.short	0x0004
        /*0012*/ 	.short	0x0020
        /*0014*/ 	.byte	0x00, 0xf0, 0x11, 0x00


	//----- nvinfo : EIATTR_KPARAM_INFO
	.align		4
.L_36:
        /*0018*/ 	.byte	0x04, 0x17
        /*001a*/ 	.short	(.L_38 - .L_37)
.L_37:
        /*001c*/ 	.word	0x00000000
        /*0020*/ 	.short	0x0003
        /*0022*/ 	.short	0x0018
        /*0024*/ 	.byte	0x00, 0xf5, 0x21, 0x00


	//----- nvinfo : EIATTR_KPARAM_INFO
	.align		4
.L_38:
        /*0028*/ 	.byte	0x04, 0x17
        /*002a*/ 	.short	(.L_40 - .L_39)
.L_39:
        /*002c*/ 	.word	0x00000000
        /*0030*/ 	.short	0x0002
        /*0032*/ 	.short	0x0010
        /*0034*/ 	.byte	0x00, 0xf5, 0x21, 0x00


	//----- nvinfo : EIATTR_KPARAM_INFO
	.align		4
.L_40:
        /*0038*/ 	.byte	0x04, 0x17
        /*003a*/ 	.short	(.L_42 - .L_41)
.L_41:
        /*003c*/ 	.word	0x00000000
        /*0040*/ 	.short	0x0001
        /*0042*/ 	.short	0x0008
        /*0044*/ 	.byte	0x00, 0xf5, 0x21, 0x00


	//----- nvinfo : EIATTR_KPARAM_INFO
	.align		4
.L_42:
        /*0048*/ 	.byte	0x04, 0x17
        /*004a*/ 	.short	(.L_44 - .L_43)
.L_43:
        /*004c*/ 	.word	0x00000000
        /*0050*/ 	.short	0x0000
        /*0052*/ 	.short	0x0000
        /*0054*/ 	.byte	0x00, 0xf5, 0x21, 0x00


	//----- nvinfo : EIATTR_SPARSE_MMA_MASK
	.align		4
.L_44:
        /*0058*/ 	.byte	0x03, 0x50
        /*005a*/ 	.short	0x0000


	//----- nvinfo : EIATTR_MAXREG_COUNT
	.align		4
        /*005c*/ 	.byte	0x03, 0x1b
        /*005e*/ 	.short	0x00ff


	//----- nvinfo : EIATTR_MERCURY_ISA_VERSION
	.align		4
        /*0060*/ 	.byte	0x03, 0x5f
        /*0062*/ 	.short	0x0101


	//----- nvinfo : EIATTR_VRC_CTA_INIT_COUNT
	.align		4
        /*0064*/ 	.byte	0x02, 0x4a
	.zero		1
	.zero		1


	//----- nvinfo : EIATTR_EXIT_INSTR_OFFSETS
	.align		4
        /*0068*/ 	.byte	0x04, 0x1c
        /*006a*/ 	.short	(.L_46 - .L_45)


	//   ....[0]....
.L_45:
        /*006c*/ 	.word	0x00000070


	//   ....[1]....
        /*0070*/ 	.word	0x000003e0


	//   ....[2]....
        /*0074*/ 	.word	0x00000420


	//----- nvinfo : EIATTR_CRS_STACK_SIZE
	.align		4
.L_46:
        /*0078*/ 	.byte	0x04, 0x1e
        /*007a*/ 	.short	(.L_48 - .L_47)
.L_47:
        /*007c*/ 	.word	0x00000000


	//----- nvinfo : EIATTR_CBANK_PARAM_SIZE
	.align		4
.L_48:
        /*0080*/ 	.byte	0x03, 0x19
        /*0082*/ 	.short	0x0024


	//----- nvinfo : EIATTR_PARAM_CBANK
	.align		4
        /*0084*/ 	.byte	0x04, 0x0a
        /*0086*/ 	.short	(.L_50 - .L_49)
	.align		4
.L_49:
        /*0088*/ 	.word	index@(.nv.constant0._Z14updatePositionPiS_S_P8Particlei)
        /*008c*/ 	.short	0x0380
        /*008e*/ 	.short	0x0024


	//----- nvinfo : EIATTR_SW_WAR
	.align		4
.L_50:
        /*0090*/ 	.byte	0x04, 0x36
        /*0092*/ 	.short	(.L_52 - .L_51)
.L_51:
        /*0094*/ 	.word	0x00000008
.L_52:


//--------------------- .nv.info._Z14updateVelocityP8ParticlePifffiP17curandStateXORWOW --------------------------
	.section	.nv.info._Z14updateVelocityP8ParticlePifffiP17curandStateXORWOW,"",@"SHT_CUDA_INFO"
	.sectionflags	@""
	.align	4


	//----- nvinfo : EIATTR_CUDA_API_VERSION
	.align		4
        /*0000*/ 	.byte	0x04, 0x37
        /*0002*/ 	.short	(.L_54 - .L_53)
.L_53:
        /*0004*/ 	.word	0x00000082


	//----- nvinfo : EIATTR_KPARAM_INFO
	.align		4
.L_54:
        /*0008*/ 	.byte	0x04, 0x17
        /*000a*/ 	.short	(.L_56 - .L_55)
.L_55:
        /*000c*/ 	.word	0x00000000
        /*0010*/ 	.short	0x0006
        /*0012*/ 	.short	0x0020
        /*0014*/ 	.byte	0x00, 0xf5, 0x21, 0x00


	//----- nvinfo : EIATTR_KPARAM_INFO
	.align		4
.L_56:
        /*0018*/ 	.byte	0x04, 0x17
        /*001a*/ 	.short	(.L_58 - .L_57)
.L_57:
        /*001c*/ 	.word	0x00000000
        /*0020*/ 	.short	0x0005
        /*0022*/ 	.short	0x001c
        /*0024*/ 	.byte	0x00, 0xf0, 0x11, 0x00


	//----- nvinfo : EIATTR_KPARAM_INFO
	.align		4
.L_58:
        /*0028*/ 	.byte	0x04, 0x17
        /*002a*/ 	.short	(.L_60 - .L_59)
.L_59:
        /*002c*/ 	.word	0x00000000
        /*0030*/ 	.short	0x0004
        /*0032*/ 	.short	0x0018
        /*0034*/ 	.byte	0x00, 0xf0, 0x11, 0x00


	//----- nvinfo : EIATTR_KPARAM_INFO
	.align		4
.L_60:
        /*0038*/ 	.byte	0x04, 0x17
        /*003a*/ 	.short	(.L_62 - .L_61)
.L_61:
        /*003c*/ 	.word	0x00000000
        /*0040*/ 	.short	0x0003
        /*0042*/ 	.short	0x0014
        /*0044*/ 	.byte	0x00, 0xf0, 0x11, 0x00


	//----- nvinfo : EIATTR_KPARAM_INFO
	.align		4
.L_62:
        /*0048*/ 	.byte	0x04, 0x17
        /*004a*/ 	.short	(.L_64 - .L_63)
.L_63:
        /*004c*/ 	.word	0x00000000
        /*0050*/ 	.short	0x0002
        /*0052*/ 	.short	0x0010
        /*0054*/ 	.byte	0x00, 0xf0, 0x11, 0x00


	//----- nvinfo : EIATTR_KPARAM_INFO
	.align		4
.L_64:
        /*0058*/ 	.byte	0x04, 0x17
        /*005a*/ 	.short	(.L_66 - .L_65)
.L_65:
        /*005c*/ 	.word	0x00000000
        /*0060*/ 	.short	0x0001
        /*0062*/ 	.short	0x0008
        /*0064*/ 	.byte	0x00, 0xf5, 0x21, 0x00


	//----- nvinfo : EIATTR_KPARAM_INFO
	.align		4
.L_66:
        /*0068*/ 	.byte	0x04, 0x17
        /*006a*/ 	.short	(.L_68 - .L_67)
.L_67:
        /*006c*/ 	.word	0x00000000
        /*0070*/ 	.short	0x0000
        /*0072*/ 	.short	0x0000
        /*0074*/ 	.byte	0x00, 0xf5, 0x21, 0x00


	//----- nvinfo : EIATTR_SPARSE_MMA_MASK
	.align		4
.L_68:
        /*0078*/ 	.byte	0x03, 0x50
        /*007a*/ 	.short	0x0000


	//----- nvinfo : EIATTR_MAXREG_COUNT
	.align		4
        /*007c*/ 	.byte	0x03, 0x1b
        /*007e*/ 	.short	0x00ff


	//----- nvinfo : EIATTR_NUM_BARRIERS
	.align		4
        /*0080*/ 	.byte	0x02, 0x4c
        /*0082*/ 	.byte	0x01
	.zero		1


	//----- nvinfo : EIATTR_MERCURY_ISA_VERSION
	.align		4
        /*0084*/ 	.byte	0x03, 0x5f
        /*0086*/ 	.short	0x0101


	//----- nvinfo : EIATTR_VRC_CTA_INIT_COUNT
	.align		4
        /*0088*/ 	.byte	0x02, 0x4a
	.zero		1
	.zero		1


	//----- nvinfo : EIATTR_EXIT_INSTR_OFFSETS
	.align		4
        /*008c*/ 	.byte	0x04, 0x1c
        /*008e*/ 	.short	(.L_70 - .L_69)


	//   ....[0]....
.L_69:
        /*0090*/ 	.word	0x00000130


	//   ....[1]....
        /*0094*/ 	.word	0x00000510


	//----- nvinfo : EIATTR_CBANK_PARAM_SIZE
	.align		4
.L_70:
        /*0098*/ 	.byte	0x03, 0x19
        /*009a*/ 	.short	0x0028


	//----- nvinfo : EIATTR_PARAM_CBANK
	.align		4
        /*009c*/ 	.byte	0x04, 0x0a
        /*009e*/ 	.short	(.L_72 - .L_71)
	.align		4
.L_71:
        /*00a0*/ 	.word	index@(.nv.constant0._Z14updateVelocityP8ParticlePifffiP17curandStateXORWOW)
        /*00a4*/ 	.short	0x0380
        /*00a6*/ 	.short	0x0028


	//----- nvinfo : EIATTR_SW_WAR
	.align		4
.L_72:
        /*00a8*/ 	.byte	0x04, 0x36
        /*00aa*/ 	.short	(.L_74 - .L_73)
.L_73:
        /*00ac*/ 	.word	0x00000008
.L_74:


//--------------------- .nv.info._Z19updateTeamBestIndexP8ParticlePiS1_i --------------------------
	.section	.nv.info._Z19updateTeamBestIndexP8ParticlePiS1_i,"",@"SHT_CUDA_INFO"
	.sectionflags	@""
	.align	4


	//----- nvinfo : EIATTR_CUDA_API_VERSION
	.align		4
        /*0000*/ 	.byte	0x04, 0x37
        /*0002*/ 	.short	(.L_76 - .L_75)
.L_75:
        /*0004*/ 	.word	0x00000082


	//----- nvinfo : EIATTR_KPARAM_INFO
	.align		4
.L_76:
        /*0008*/ 	.byte	0x04, 0x17
        /*000a*/ 	.short	(.L_78 - .L_77)
.L_77:
        /*000c*/ 	.word	0x00000000
        /*0010*/ 	.short	0x0003
        /*0012*/ 	.short	0x0018
        /*0014*/ 	.byte	0x00, 0xf0, 0x11, 0x00


	//----- nvinfo : EIATTR_KPARAM_INFO
	.align		4
.L_78:
        /*0018*/ 	.byte	0x04, 0x17
        /*001a*/ 	.short	(.L_80 - .L_79)
.L_79:
        /*001c*/ 	.word	0x00000000
        /*0020*/ 	.short	0x0002
        /*0022*/ 	.short	0x0010
        /*0024*/ 	.byte	0x00, 0xf5, 0x21, 0x00


	//----- nvinfo : EIATTR_KPARAM_INFO
	.align		4
.L_80:
        /*0028*/ 	.byte	0x04, 0x17
        /*002a*/ 	.short	(.L_82 - .L_81)
.L_81:
        /*002c*/ 	.word	0x00000000
        /*0030*/ 	.short	0x0001
        /*0032*/ 	.short	0x0008
        /*0034*/ 	.byte	0x00, 0xf5, 0x21, 0x00


	//----- nvinfo : EIATTR_KPARAM_INFO
	.align		4
.L_82:
        /*0038*/ 	.byte	0x04, 0x17
        /*003a*/ 	.short	(.L_84 - .L_83)
.L_83:
        /*003c*/ 	.word	0x00000000
        /*0040*/ 	.short	0x0000
        /*0042*/ 	.short	0x0000
        /*0044*/ 	.byte	0x00, 0xf5, 0x21, 0x00


	//----- nvinfo : EIATTR_SPARSE_MMA_MASK
	.align		4
.L_84:
        /*0048*/ 	.byte	0x03, 0x50
        /*004a*/ 	.short	0x0000


	//----- nvinfo : EIATTR_MAXREG_COUNT
	.align		4
        /*004c*/ 	.byte	0x03, 0x1b
        /*004e*/ 	.short	0x00ff


	//----- nvinfo : EIATTR_NUM_BARRIERS
	.align		4
        /*0050*/ 	.byte	0x02, 0x4c
        /*0052*/ 	.byte	0x01
	.zero		1


	//----- nvinfo : EIATTR_MERCURY_ISA_VERSION
	.align		4
        /*0054*/ 	.byte	0x03, 0x5f
        /*0056*/ 	.short	0x0101


	//----- nvinfo : EIATTR_INT_WARP_WIDE_INSTR_OFFSETS
	.align		4
        /*0058*/ 	.byte	0x04, 0x31
        /*005a*/ 	.short	(.L_86 - .L_85)


	//   ....[0]....
.L_85:
        /*005c*/ 	.word	0x00000280


	//   ....[1]....
        /*0060*/ 	.word	0x000002e0


	//----- nvinfo : EIATTR_VRC_CTA_INIT_COUNT
	.align		4
.L_86:
        /*0064*/ 	.byte	0x02, 0x4a
	.zero		1
	.zero		1


	//----- nvinfo : EIATTR_EXIT_INSTR_OFFSETS
	.align		4
        /*0068*/ 	.byte	0x04, 0x1c
        /*006a*/ 	.short	(.L_88 - .L_87)


	//   ....[0]....
.L_87:
        /*006c*/ 	.word	0x000003e0


	//   ....[1]....
        /*0070*/ 	.word	0x000004a0


	//----- nvinfo : EIATTR_CRS_STACK_SIZE
	.align		4
.L_88:
        /*0074*/ 	.byte	0x04, 0x1e
        /*0076*/ 	.short	(.L_90 - .L_89)
.L_89:
        /*0078*/ 	.word	0x00000000


	//----- nvinfo : EIATTR_CBANK_PARAM_SIZE
	.align		4
.L_90:
        /*007c*/ 	.byte	0x03, 0x19
        /*007e*/ 	.short	0x001c


	//----- nvinfo : EIATTR_PARAM_CBANK
	.align		4
        /*0080*/ 	.byte	0x04, 0x0a
        /*0082*/ 	.short	(.L_92 - .L_91)
	.align		4
.L_91:
        /*0084*/ 	.word	index@(.nv.constant0._Z19updateTeamBestIndexP8ParticlePiS1_i)
        /*0088*/ 	.short	0x0380
        /*008a*/ 	.short	0x001c


	//----- nvinfo : EIATTR_SW_WAR
	.align		4
.L_92:
        /*008c*/ 	.byte	0x04, 0x36
        /*008e*/ 	.short	(.L_94 - .L_93)
.L_93:
        /*0090*/ 	.word	0x00000008
.L_94:


//--------------------- .nv.info._Z11init_kernelP17curandStateXORWOWl --------------------------
	.section	.nv.info._Z11init_kernelP17curandStateXORWOWl,"",@"SHT_CUDA_INFO"
	.sectionflags	@""
	.align	4


	//----- nvinfo : EIATTR_CUDA_API_VERSION
	.align		4
        /*0000*/ 	.byte	0x04, 0x37
        /*0002*/ 	.short	(.L_96 - .L_95)
.L_95:
        /*0004*/ 	.word	0x00000082


	//----- nvinfo : EIATTR_KPARAM_INFO
	.align		4
.L_96:
        /*0008*/ 	.byte	0x04, 0x17
        /*000a*/ 	.short	(.L_98 - .L_97)
.L_97:
        /*000c*/ 	.word	0x00000000
        /*0010*/ 	.short	0x0001
        /*0012*/ 	.short	0x0008
        /*0014*/ 	.byte	0x00, 0xf0, 0x21, 0x00


	//----- nvinfo : EIATTR_KPARAM_INFO
	.align		4
.L_98:
        /*0018*/ 	.byte	0x04, 0x17
        /*001a*/ 	.short	(.L_100 - .L_99)
.L_99:
        /*001c*/ 	.word	0x00000000
        /*0020*/ 	.short	0x0000
        /*0022*/ 	.short	0x0000
        /*0024*/ 	.byte	0x00, 0xf5, 0x21, 0x00


	//----- nvinfo : EIATTR_SPARSE_MMA_MASK
	.align		4
.L_100:
        /*0028*/ 	.byte	0x03, 0x50
        /*002a*/ 	.short	0x0000


	//----- nvinfo : EIATTR_MAXREG_COUNT
	.align		4
        /*002c*/ 	.byte	0x03, 0x1b
        /*002e*/ 	.short	0x00ff


	//----- nvinfo : EIATTR_MERCURY_ISA_VERSION
	.align		4
        /*0030*/ 	.byte	0x03, 0x5f
        /*0032*/ 	.short	0x0101


	//----- nvinfo : EIATTR_VRC_CTA_INIT_COUNT
	.align		4
        /*0034*/ 	.byte	0x02, 0x4a
	.zero		1
	.zero		1


	//----- nvinfo : EIATTR_EXIT_INSTR_OFFSETS
	.align		4
        /*0038*/ 	.byte	0x04, 0x1c
        /*003a*/ 	.short	(.L_102 - .L_101)


	//   ....[0]....
.L_101:
        /*003c*/ 	.word	0x00000f10


	//----- nvinfo : EIATTR_CRS_STACK_SIZE
	.align		4
.L_102:
        /*0040*/ 	.byte	0x04, 0x1e
        /*0042*/ 	.short	(.L_104 - .L_103)
.L_103:
        /*0044*/ 	.word	0x00000000


	//----- nvinfo : EIATTR_CBANK_PARAM_SIZE
	.align		4
.L_104:
        /*0048*/ 	.byte	0x03, 0x19
        /*004a*/ 	.short	0x0010


	//----- nvinfo : EIATTR_PARAM_CBANK
	.align		4
        /*004c*/ 	.byte	0x04, 0x0a
        /*004e*/ 	.short	(.L_106 - .L_105)
	.align		4
.L_105:
        /*0050*/ 	.word	index@(.nv.constant0._Z11init_kernelP17curandStateXORWOWl)
        /*0054*/ 	.short	0x0380
        /*0056*/ 	.short	0x0010


	//----- nvinfo : EIATTR_SW_WAR
	.align		4
.L_106:
        /*0058*/ 	.byte	0x04, 0x36
        /*005a*/ 	.short	(.L_108 - .L_107)
.L_107:
        /*005c*/ 	.word	0x00000008
.L_108:


//--------------------- .nv.callgraph             --------------------------
	.section	.nv.callgraph,"",@"SHT_CUDA_CALLGRAPH"
	.align	4
	.sectionentsize	8
	.align		4
        /*0000*/ 	.word	0x00000000
	.align		4
        /*0004*/ 	.word	0xffffffff
	.align		4
        /*0008*/ 	.word	0x00000000
	.align		4
        /*000c*/ 	.word	0xfffffffe
	.align		4
        /*0010*/ 	.word	0x00000000
	.align		4
        /*0014*/ 	.word	0xfffffffd
	.align		4
        /*0018*/ 	.word	0x00000000
	.align		4
        /*001c*/ 	.word	0xfffffffc


//--------------------- .nv.constant4             --------------------------
	.section	.nv.constant4,"a",@progbits
	.align	8
	.align		8
.nv.constant4:
        /*0000*/ 	.dword	precalc_xorwow_matrix
	.align		8
        /*0008*/ 	.dword	precalc_xorwow_offset_matrix
	.align		8
        /*0010*/ 	.dword	mrg32k3aM1
	.align		8
        /*0018*/ 	.dword	mrg32k3aM2
	.align		8
        /*0020*/ 	.dword	mrg32k3aM1SubSeq
	.align		8
        /*0028*/ 	.dword	mrg32k3aM2SubSeq
	.align		8
        /*0030*/ 	.dword	mrg32k3aM1Seq
	.align		8
        /*0038*/ 	.dword	mrg32k3aM2Seq


//--------------------- .nv.constant3             --------------------------
	.section	.nv.constant3,"a",@progbits
	.align	8
.nv.constant3:
	.type		__cr_lgamma_table,@object
	.size		__cr_lgamma_table,(.L_8 - __cr_lgamma_table)
__cr_lgamma_table:
        /*0000*/ 	.byte	0x00, 0x00, 0x00, 0x00, 0x00, 0x00, 0x00, 0x00, 0x00, 0x00, 0x00, 0x00, 0x00, 0x00, 0x00, 0x00
        /*0010*/ 	.byte	0xef, 0x39, 0xfa, 0xfe, 0x42, 0x2e, 0xe6, 0x3f, 0x02, 0x20, 0x2a, 0xfa, 0x0b, 0xab, 0xfc, 0x3f
        /*0020*/ 	.byte	0xf9, 0x2c, 0x92, 0x7c, 0xa7, 0x6c, 0x09, 0x40, 0xc9, 0x79, 0x44, 0x3c, 0x64, 0x26, 0x13, 0x40
        /*0030*/ 	.byte	0xca, 0x01, 0xcf, 0x3a, 0x27, 0x51, 0x1a, 0x40, 0x30, 0xcc, 0x2d, 0xf3, 0xe1, 0x0c, 0x21, 0x40
        /*0040*/ 	.byte	0x0d, 0xb7, 0xfc, 0x82, 0x8e, 0x35, 0x25, 0x40
.L_8:


//--------------------- .text._Z14updatePositionPiS_S_P8Particlei --------------------------
	.section	.text._Z14updatePositionPiS_S_P8Particlei,"ax",@progbits
	.align	128
        .global         _Z14updatePositionPiS_S_P8Particlei
        .type           _Z14updatePositionPiS_S_P8Particlei,@function
        .size           _Z14updatePositionPiS_S_P8Particlei,(.L_x_20 - _Z14updatePositionPiS_S_P8Particlei)
        .other          _Z14updatePositionPiS_S_P8Particlei,@"STO_CUDA_ENTRY STV_DEFAULT"
_Z14updatePositionPiS_S_P8Particlei:
.text._Z14updatePositionPiS_S_P8Particlei:
[----:B------:R-:W-:Y:S01]  /*0000*/  LDC R1, c[0x0][0x37c] ;  /* 0x0000df00ff017b82 */ /* 0x000fe20000000800 */
[----:B------:R-:W0:Y:S07]  /*0010*/  S2R R5, SR_TID.X ;  /* 0x0000000000057919 */ /* 0x000e2e0000002100 */
[----:B------:R-:W0:Y:S01]  /*0020*/  S2UR UR4, SR_CTAID.X ;  /* 0x00000000000479c3 */ /* 0x000e220000002500 */
[----:B------:R-:W1:Y:S07]  /*0030*/  LDCU UR5, c[0x0][0x3a0] ;  /* 0x00007400ff0577ac */ /* 0x000e6e0008000800 */
[----:B------:R-:W0:Y:S02]  /*0040*/  LDC R0, c[0x0][0x360] ;  /* 0x0000d800ff007b82 */ /* 0x000e240000000800 */
[----:B0-----:R-:W-:-:S05]  /*0050*/  IMAD R5, R0, UR4, R5 ;  /* 0x0000000400057c24 */ /* 0x001fca000f8e0205 */
[----:B-1----:R-:W-:-:S13]  /*0060*/  ISETP.GE.AND P0, PT, R5, UR5, PT ;  /* 0x0000000505007c0c */ /* 0x002fda000bf06270 */
[----:B------:R-:W-:Y:S05]  /*0070*/  @P0 EXIT ;  /* 0x000000000000094d */ /* 0x000fea0003800000 */
[----:B------:R-:W0:Y:S01]  /*0080*/  LDC.64 R2, c[0x0][0x398] ;  /* 0x0000e600ff027b82 */ /* 0x000e220000000a00 */
[----:B------:R-:W1:Y:S01]  /*0090*/  LDCU.64 UR4, c[0x0][0x358] ;  /* 0x00006b00ff0477ac */ /* 0x000e620008000a00 */
[----:B0-----:R-:W-:-:S05]  /*00a0*/  IMAD.WIDE R2, R5, 0x1c, R2 ;  /* 0x0000001c05027825 */ /* 0x001fca00078e0202 */
[----:B-1----:R-:W2:Y:S04]  /*00b0*/  LDG.E R13, desc[UR4][R2.64+0x10] ;  /* 0x00001004020d7981 */ /* 0x002ea8000c1e1900 */
[----:B------:R-:W2:Y:S04]  /*00c0*/  LDG.E R4, desc[UR4][R2.64+0x8] ;  /* 0x0000080402047981 */ /* 0x000ea8000c1e1900 */
[----:B------:R-:W3:Y:S04]  /*00d0*/  LDG.E R15, desc[UR4][R2.64+0x14] ;  /* 0x00001404020f7981 */ /* 0x000ee8000c1e1900 */
[----:B------:R-:W3:Y:S04]  /*00e0*/  LDG.E R6, desc[UR4][R2.64+0xc] ;  /* 0x00000c0402067981 */ /* 0x000ee8000c1e1900 */
[----:B------:R0:W5:Y:S01]  /*00f0*/  LDG.E R0, desc[UR4][R2.64+0x18] ;  /* 0x0000180402007981 */ /* 0x000162000c1e1900 */
[----:B------:R-:W-:Y:S01]  /*0100*/  BSSY.RECONVERGENT B0, `(.L_x_0) ;  /* 0x000002c000007945 */ /* 0x000fe20003800200 */
[----:B------:R-:W-:Y:S01]  /*0110*/  HFMA2 R11, -RZ, RZ, 8.94069671630859375e-07, 3.125 ;  /* 0x000f4240ff0b7431 */ /* 0x000fe200000001ff */
[----:B--2---:R-:W-:-:S05]  /*0120*/  IADD3 R13, PT, PT, R13, R4, RZ ;  /* 0x000000040d0d7210 */ /* 0x004fca0007ffe0ff */
[----:B------:R0:W-:Y:S01]  /*0130*/  STG.E desc[UR4][R2.64+0x8], R13 ;  /* 0x0000080d02007986 */ /* 0x0001e2000c101904 */
[----:B---3--:R-:W-:-:S04]  /*0140*/  IADD3 R15, PT, PT, R15, R6, RZ ;  /* 0x000000060f0f7210 */ /* 0x008fc80007ffe0ff */
[----:B------:R-:W-:Y:S01]  /*0150*/  VIMNMX.U32 R4, PT, PT, R13, R15, !PT ;  /* 0x0000000f0d047248 */ /* 0x000fe20007fe0000 */
[----:B------:R0:W-:Y:S03]  /*0160*/  STG.E desc[UR4][R2.64+0xc], R15 ;  /* 0x00000c0f02007986 */ /* 0x0001e6000c101904 */
[----:B------:R-:W-:-:S13]  /*0170*/  ISETP.GT.U32.AND P0, PT, R4, 0x13, PT ;  /* 0x000000130400780c */ /* 0x000fda0003f04070 */
[----:B0-----:R-:W-:Y:S05]  /*0180*/  @P0 BRA `(.L_x_1) ;  /* 0x00000000008c0947 */ /* 0x001fea0003800000 */
[----:B------:R-:W0:Y:S08]  /*0190*/  LDC.64 R10, c[0x0][0x390] ;  /* 0x0000e400ff0a7b82 */ /* 0x000e300000000a00 */
[----:B------:R-:W1:Y:S08]  /*01a0*/  LDC.64 R4, c[0x0][0x388] ;  /* 0x0000e200ff047b82 */ /* 0x000e700000000a00 */
[----:B------:R-:W2:Y:S01]  /*01b0*/  LDC.64 R8, c[0x0][0x380] ;  /* 0x0000e000ff087b82 */ /* 0x000ea20000000a00 */
[----:B0-----:R-:W-:-:S04]  /*01c0*/  IMAD.WIDE.U32 R6, R15, 0x4, R10 ;  /* 0x000000040f067825 */ /* 0x001fc800078e000a */
[----:B------:R-:W-:Y:S01]  /*01d0*/  IMAD.WIDE.U32 R10, R13, 0x4, R10 ;  /* 0x000000040d0a7825 */ /* 0x000fe200078e000a */
[----:B------:R-:W3:Y:S04]  /*01e0*/  LDG.E R23, desc[UR4][R6.64] ;  /* 0x0000000406177981 */ /* 0x000ee8000c1e1900 */
[----:B-1----:R-:W3:Y:S04]  /*01f0*/  LDG.E R18, desc[UR4][R4.64] ;  /* 0x0000000404127981 */ /* 0x002ee8000c1e1900 */
[----:B------:R-:W4:Y:S04]  /*0200*/  LDG.E R25, desc[UR4][R10.64] ;  /* 0x000000040a197981 */ /* 0x000f28000c1e1900 */
[----:B--2---:R-:W4:Y:S04]  /*0210*/  LDG.E R28, desc[UR4][R8.64] ;  /* 0x00000004081c7981 */ /* 0x004f28000c1e1900 */
[----:B------:R-:W2:Y:S04]  /*0220*/  LDG.E R12, desc[UR4][R8.64+0x4] ;  /* 0x00000404080c7981 */ /* 0x000ea8000c1e1900 */
        /* <DEDUP_REMOVED lines=9> */
[----:B------:R-:W2:Y:S01]  /*02c0*/  LDG.E R26, desc[UR4][R6.64+0x10] ;  /* 0x00001004061a7981 */ /* 0x000ea2000c1e1900 */
[----:B---3--:R-:W-:-:S03]  /*02d0*/  IMAD R20, R18, R23, RZ ;  /* 0x0000001712147224 */ /* 0x008fc600078e02ff */
[----:B------:R-:W3:Y:S04]  /*02e0*/  LDG.E R18, desc[UR4][R4.64+0x8] ;  /* 0x0000080404127981 */ /* 0x000ee8000c1e1900 */
[----:B------:R-:W3:Y:S01]  /*02f0*/  LDG.E R23, desc[UR4][R6.64+0x8] ;  /* 0x0000080406177981 */ /* 0x000ee2000c1e1900 */
[----:B----4-:R-:W-:-:S03]  /*0300*/  IMAD R28, R28, R25, R20 ;  /* 0x000000191c1c7224 */ /* 0x010fc600078e0214 */
[----:B------:R-:W4:Y:S04]  /*0310*/  LDG.E R20, desc[UR4][R8.64+0xc] ;  /* 0x00000c0408147981 */ /* 0x000f28000c1e1900 */
[----:B------:R-:W4:Y:S04]  /*0320*/  LDG.E R25, desc[UR4][R10.64+0xc] ;  /* 0x00000c040a197981 */ /* 0x000f28000c1e1900 */
[----:B------:R-:W4:Y:S01]  /*0330*/  LDG.E R4, desc[UR4][R4.64+0x10] ;  /* 0x0000100404047981 */ /* 0x000f22000c1e1900 */
[----:B--2---:R-:W-:-:S04]  /*0340*/  IMAD R12, R12, R17, R28 ;  /* 0x000000110c0c7224 */ /* 0x004fc800078e021c */
[----:B------:R-:W-:-:S04]  /*0350*/  IMAD R12, R14, R19, R12 ;  /* 0x000000130e0c7224 */ /* 0x000fc800078e020c */
[----:B------:R-:W-:-:S04]  /*0360*/  IMAD R12, R16, R21, R12 ;  /* 0x00000015100c7224 */ /* 0x000fc800078e020c */
[----:B---3--:R-:W-:-:S04]  /*0370*/  IMAD R12, R18, R23, R12 ;  /* 0x00000017120c7224 */ /* 0x008fc800078e020c */
[----:B----4-:R-:W-:-:S04]  /*0380*/  IMAD R12, R20, R25, R12 ;  /* 0x00000019140c7224 */ /* 0x010fc800078e020c */
[----:B------:R-:W-:-:S04]  /*0390*/  IMAD R12, R24, R27, R12 ;  /* 0x0000001b180c7224 */ /* 0x000fc800078e020c */
[----:B------:R-:W-:-:S04]  /*03a0*/  IMAD R29, R29, R22, R12 ;  /* 0x000000161d1d7224 */ /* 0x000fc800078e020c */
[----:B------:R-:W-:-:S07]  /*03b0*/  IMAD R11, R4, R26, R29 ;  /* 0x0000001a040b7224 */ /* 0x000fce00078e021d */
.L_x_1:
[----:B------:R-:W-:Y:S05]  /*03c0*/  BSYNC.RECONVERGENT B0 ;  /* 0x0000000000007941 */ /* 0x000fea0003800200 */
.L_x_0:
[----:B-----5:R-:W-:-:S13]  /*03d0*/  ISETP.GE.AND P0, PT, R11, R0, PT ;  /* 0x000000000b00720c */ /* 0x020fda0003f06270 */
[----:B------:R-:W-:Y:S05]  /*03e0*/  @P0 EXIT ;  /* 0x000000000000094d */ /* 0x000fea0003800000 */
[----:B------:R-:W-:Y:S04]  /*03f0*/  STG.E desc[UR4][R2.64+0x18], R11 ;  /* 0x0000180b02007986 */ /* 0x000fe8000c101904 */
[----:B------:R-:W-:Y:S04]  /*0400*/  STG.E desc[UR4][R2.64], R13 ;  /* 0x0000000d02007986 */ /* 0x000fe8000c101904 */
[----:B------:R-:W-:Y:S01]  /*0410*/  STG.E desc[UR4][R2.64+0x4], R15 ;  /* 0x0000040f02007986 */ /* 0x000fe2000c101904 */
[----:B------:R-:W-:Y:S05]  /*0420*/  EXIT ;  /* 0x000000000000794d */ /* 0x000fea0003800000 */
.L_x_2:
[----:B------:R-:W-:-:S00]  /*0430*/  BRA `(.L_x_2) ;  /* 0xfffffffc00fc7947 */ /* 0x000fc0000383ffff */
[----:B------:R-:W-:-:S00]  /*0440*/  NOP ;  /* 0x0000000000007918 */ /* 0x000fc00000000000 */
        /* <DEDUP_REMOVED lines=11> */
.L_x_20:


//--------------------- .text._Z14updateVelocityP8ParticlePifffiP17curandStateXORWOW --------------------------
	.section	.text._Z14updateVelocityP8ParticlePifffiP17curandStateXORWOW,"ax",@progbits
	.align	128
        .global         _Z14updateVelocityP8ParticlePifffiP17curandStateXORWOW
        .type           _Z14updateVelocityP8ParticlePifffiP17curandStateXORWOW,@function
        .size           _Z14updateVelocityP8ParticlePifffiP17curandStateXORWOW,(.L_x_21 - _Z14updateVelocityP8ParticlePifffiP17curandStateXORWOW)
        .other          _Z14updateVelocityP8ParticlePifffiP17curandStateXORWOW,@"STO_CUDA_ENTRY STV_DEFAULT"
_Z14updateVelocityP8ParticlePifffiP17curandStateXORWOW:
.text._Z14updateVelocityP8ParticlePifffiP17curandStateXORWOW:
[----:B------:R-:W-:Y:S08]  /*0000*/  LDC R1, c[0x0][0x37c] ;  /* 0x0000df00ff017b82 */ /* 0x000ff00000000800 */
[----:B------:R-:W0:Y:S01]  /*0010*/  LDC.64 R2, c[0x0][0x388] ;  /* 0x0000e200ff027b82 */ /* 0x000e220000000a00 */
[----:B------:R-:W0:Y:S07]  /*0020*/  LDCU.64 UR6, c[0x0][0x358] ;  /* 0x00006b00ff0677ac */ /* 0x000e2e0008000a00 */
[----:B------:R-:W1:Y:S01]  /*0030*/  LDC.64 R4, c[0x0][0x380] ;  /* 0x0000e000ff047b82 */ /* 0x000e620000000a00 */
[----:B------:R-:W2:Y:S01]  /*0040*/  S2R R15, SR_TID.X ;  /* 0x00000000000f7919 */ /* 0x000ea20000002100 */
[----:B------:R-:W3:Y:S01]  /*0050*/  LDCU UR8, c[0x0][0x39c] ;  /* 0x00007380ff0877ac */ /* 0x000ee20008000800 */
[----:B0-----:R-:W1:Y:S05]  /*0060*/  LDG.E R3, desc[UR6][R2.64] ;  /* 0x0000000602037981 */ /* 0x001e6a000c1e1900 */
[----:B------:R-:W2:Y:S08]  /*0070*/  S2UR UR4, SR_CTAID.X ;  /* 0x00000000000479c3 */ /* 0x000eb00000002500 */
[----:B------:R-:W2:Y:S08]  /*0080*/  LDC R0, c[0x0][0x360] ;  /* 0x0000d800ff007b82 */ /* 0x000eb00000000800 */
[----:B------:R-:W0:Y:S01]  /*0090*/  S2UR UR5, SR_CgaCtaId ;  /* 0x00000000000579c3 */ /* 0x000e220000008800 */
[----:B-1----:R-:W-:-:S05]  /*00a0*/  IMAD.WIDE R6, R3, 0x1c, R4 ;  /* 0x0000001c03067825 */ /* 0x002fca00078e0204 */
[----:B------:R-:W4:Y:S04]  /*00b0*/  LDG.E R8, desc[UR6][R6.64] ;  /* 0x0000000606087981 */ /* 0x000f28000c1e1900 */
[----:B------:R-:W4:Y:S01]  /*00c0*/  LDG.E R9, desc[UR6][R6.64+0x4] ;  /* 0x0000040606097981 */ /* 0x000f22000c1e1900 */
[----:B--2---:R-:W-:Y:S01]  /*00d0*/  IMAD R15, R0, UR4, R15 ;  /* 0x00000004000f7c24 */ /* 0x004fe2000f8e020f */
[----:B------:R-:W-:Y:S02]  /*00e0*/  UMOV UR4, 0x400 ;  /* 0x0000040000047882 */ /* 0x000fe40000000000 */
[----:B0-----:R-:W-:Y:S02]  /*00f0*/  ULEA UR4, UR5, UR4, 0x18 ;  /* 0x0000000405047291 */ /* 0x001fe4000f8ec0ff */
[----:B---3--:R-:W-:-:S07]  /*0100*/  ISETP.GE.AND P0, PT, R15, UR8, PT ;  /* 0x000000080f007c0c */ /* 0x008fce000bf06270 */
[----:B----4-:R0:W-:Y:S01]  /*0110*/  STS.64 [UR4], R8 ;  /* 0x00000008ff007988 */ /* 0x0101e20008000a04 */
[----:B------:R-:W-:Y:S06]  /*0120*/  BAR.SYNC.DEFER_BLOCKING 0x0 ;  /* 0x0000000000007b1d */ /* 0x000fec0000010000 */
[----:B------:R-:W-:Y:S05]  /*0130*/  @P0 EXIT ;  /* 0x000000000000094d */ /* 0x000fea0003800000 */
[----:B------:R-:W1:Y:S01]  /*0140*/  LDC.64 R6, c[0x0][0x3a0] ;  /* 0x0000e800ff067b82 */ /* 0x000e620000000a00 */
[----:B------:R-:W-:Y:S01]  /*0150*/  IMAD.WIDE R4, R15, 0x1c, R4 ;  /* 0x0000001c0f047825 */ /* 0x000fe200078e0204 */
[----:B------:R-:W2:Y:S01]  /*0160*/  LDCU.64 UR8, c[0x0][0x390] ;  /* 0x00007200ff0877ac */ /* 0x000ea20008000a00 */
[----:B------:R-:W3:Y:S01]  /*0170*/  LDS.64 R14, [UR4] ;  /* 0x00000004ff0e7984 */ /* 0x000ee20008000a00 */
[----:B------:R-:W4:Y:S03]  /*0180*/  LDCU UR5, c[0x0][0x398] ;  /* 0x00007300ff0577ac */ /* 0x000f260008000800 */
[----:B-1----:R-:W5:Y:S04]  /*0190*/  LDG.E.64 R2, desc[UR6][R6.64] ;  /* 0x0000000606027981 */ /* 0x002f68000c1e1b00 */
[----:B0-----:R-:W2:Y:S04]  /*01a0*/  LDG.E.64 R8, desc[UR6][R6.64+0x10] ;  /* 0x0000100606087981 */ /* 0x001ea8000c1e1b00 */
[----:B------:R-:W4:Y:S01]  /*01b0*/  LDG.E.64 R10, desc[UR6][R6.64+0x8] ;  /* 0x00000806060a7981 */ /* 0x000f22000c1e1b00 */
[----:B-----5:R-:W-:-:S04]  /*01c0*/  SHF.R.U32.HI R0, RZ, 0x2, R3 ;  /* 0x00000002ff007819 */ /* 0x020fc80000011603 */
[----:B------:R-:W-:Y:S01]  /*01d0*/  LOP3.LUT R0, R0, R3, RZ, 0x3c, !PT ;  /* 0x0000000300007212 */ /* 0x000fe200078e3cff */
[----:B--2---:R-:W-:Y:S01]  /*01e0*/  IMAD.SHL.U32 R3, R9, 0x10, RZ ;  /* 0x0000001009037824 */ /* 0x004fe200078e00ff */
[----:B------:R0:W-:Y:S01]  /*01f0*/  STG.E.64 desc[UR6][R6.64+0x8], R8 ;  /* 0x0000080806007986 */ /* 0x0001e2000c101b06 */
[----:B----4-:R-:W-:Y:S02]  /*0200*/  SHF.R.U32.HI R13, RZ, 0x2, R10 ;  /* 0x00000002ff0d7819 */ /* 0x010fe4000001160a */
[----:B------:R-:W-:Y:S02]  /*0210*/  IMAD.SHL.U32 R12, R0, 0x2, RZ ;  /* 0x00000002000c7824 */ /* 0x000fe400078e00ff */
[----:B------:R-:W-:-:S03]  /*0220*/  LOP3.LUT R13, R13, R10, RZ, 0x3c, !PT ;  /* 0x0000000a0d0d7212 */ /* 0x000fc600078e3cff */
[----:B------:R-:W-:Y:S02]  /*0230*/  LOP3.LUT R12, R0, R12, R3, 0x96, !PT ;  /* 0x0000000c000c7212 */ /* 0x000fe400078e9603 */
[----:B------:R-:W-:Y:S02]  /*0240*/  SHF.L.U32 R3, R13, 0x1, RZ ;  /* 0x000000010d037819 */ /* 0x000fe400000006ff */
[----:B------:R-:W-:Y:S01]  /*0250*/  LOP3.LUT R10, R12, R9, RZ, 0x3c, !PT ;  /* 0x000000090c0a7212 */ /* 0x000fe200078e3cff */
[----:B------:R-:W-:-:S04]  /*0260*/  VIADD R12, R2, 0xb0f8a ;  /* 0x000b0f8a020c7836 */ /* 0x000fc80000000000 */
[----:B------:R-:W-:-:S05]  /*0270*/  IMAD.SHL.U32 R0, R10, 0x10, RZ ;  /* 0x000000100a007824 */ /* 0x000fca00078e00ff */
[----:B------:R-:W-:Y:S02]  /*0280*/  LOP3.LUT R3, R13, R3, R0, 0x96, !PT ;  /* 0x000000030d037212 */ /* 0x000fe400078e9600 */
[----:B------:R-:W-:Y:S02]  /*0290*/  MOV R13, R11 ;  /* 0x0000000b000d7202 */ /* 0x000fe40000000f00 */
[----:B------:R-:W-:-:S03]  /*02a0*/  LOP3.LUT R11, R3, R10, RZ, 0x3c, !PT ;  /* 0x0000000a030b7212 */ /* 0x000fc600078e3cff */
[----:B------:R-:W-:Y:S04]  /*02b0*/  STG.E.64 desc[UR6][R6.64], R12 ;  /* 0x0000000c06007986 */ /* 0x000fe8000c101b06 */
[----:B------:R1:W-:Y:S04]  /*02c0*/  STG.E.64 desc[UR6][R6.64+0x10], R10 ;  /* 0x0000100a06007986 */ /* 0x0003e8000c101b06 */
[----:B------:R-:W2:Y:S04]  /*02d0*/  LDG.E R17, desc[UR6][R4.64+0x10] ;  /* 0x0000100604117981 */ /* 0x000ea8000c1e1900 */
[----:B------:R-:W4:Y:S04]  /*02e0*/  LDG.E R16, desc[UR6][R4.64] ;  /* 0x0000000604107981 */ /* 0x000f28000c1e1900 */
[----:B------:R-:W4:Y:S04]  /*02f0*/  LDG.E R19, desc[UR6][R4.64+0x8] ;  /* 0x0000080604137981 */ /* 0x000f28000c1e1900 */
[----:B------:R-:W5:Y:S04]  /*0300*/  LDG.E R21, desc[UR6][R4.64+0x14] ;  /* 0x0000140604157981 */ /* 0x000f68000c1e1900 */
[----:B------:R-:W5:Y:S04]  /*0310*/  LDG.E R3, desc[UR6][R4.64+0x4] ;  /* 0x0000040604037981 */ /* 0x000f68000c1e1900 */
[----:B------:R-:W5:Y:S01]  /*0320*/  LDG.E R0, desc[UR6][R4.64+0xc] ;  /* 0x00000c0604007981 */ /* 0x000f62000c1e1900 */
[----:B0-----:R-:W2:Y:S01]  /*0330*/  F2I.TRUNC.NTZ R8, UR8 ;  /* 0x0000000800087d05 */ /* 0x001ea2000820f100 */
[----:B------:R-:W-:Y:S01]  /*0340*/  IADD3 R2, PT, PT, R2, 0x587c5, R10 ;  /* 0x000587c502027810 */ /* 0x000fe20007ffe00a */
[----:B-1----:R-:W-:Y:S01]  /*0350*/  IMAD.MOV.U32 R6, RZ, RZ, 0x2f800000 ;  /* 0x2f800000ff067424 */ /* 0x002fe200078e00ff */
[----:B------:R-:W-:-:S02]  /*0360*/  IADD3 R11, PT, PT, R11, R12, RZ ;  /* 0x0000000c0b0b7210 */ /* 0x000fc40007ffe0ff */
[----:B------:R-:W-:Y:S02]  /*0370*/  I2FP.F32.U32 R2, R2 ;  /* 0x0000000200027245 */ /* 0x000fe40000201000 */
[----:B------:R-:W-:-:S03]  /*0380*/  I2FP.F32.U32 R11, R11 ;  /* 0x0000000b000b7245 */ /* 0x000fc60000201000 */
[-C--:B------:R-:W-:Y:S02]  /*0390*/  FFMA R2, R2, R6.reuse, 1.1641532182693481445e-10 ;  /* 0x2f00000002027423 */ /* 0x080fe40000000006 */
[----:B------:R-:W-:Y:S02]  /*03a0*/  FFMA R11, R11, R6, 1.1641532182693481445e-10 ;  /* 0x2f0000000b0b7423 */ /* 0x000fe40000000006 */
[----:B------:R-:W-:Y:S02]  /*03b0*/  FMUL R2, R2, UR9 ;  /* 0x0000000902027c20 */ /* 0x000fe40008400000 */
[----:B------:R-:W-:Y:S01]  /*03c0*/  FMUL R11, R11, UR5 ;  /* 0x000000050b0b7c20 */ /* 0x000fe20008400000 */
[----:B--2---:R-:W-:-:S05]  /*03d0*/  IMAD R17, R8, R17, RZ ;  /* 0x0000001108117224 */ /* 0x004fca00078e02ff */
[----:B------:R-:W-:Y:S01]  /*03e0*/  I2FP.F32.S32 R17, R17 ;  /* 0x0000001100117245 */ /* 0x000fe20000201400 */
[----:B----4-:R-:W-:Y:S01]  /*03f0*/  IMAD.IADD R16, R16, 0x1, -R19 ;  /* 0x0000000110107824 */ /* 0x010fe200078e0a13 */
[----:B---3--:R-:W-:Y:S01]  /*0400*/  IADD3 R14, PT, PT, -R19, R14, RZ ;  /* 0x0000000e130e7210 */ /* 0x008fe20007ffe1ff */
[----:B-----5:R-:W-:-:S03]  /*0410*/  IMAD R21, R8, R21, RZ ;  /* 0x0000001508157224 */ /* 0x020fc600078e02ff */
[----:B------:R-:W-:Y:S02]  /*0420*/  I2FP.F32.S32 R16, R16 ;  /* 0x0000001000107245 */ /* 0x000fe40000201400 */
[----:B------:R-:W-:Y:S02]  /*0430*/  I2FP.F32.S32 R14, R14 ;  /* 0x0000000e000e7245 */ /* 0x000fe40000201400 */
[----:B------:R-:W-:Y:S01]  /*0440*/  I2FP.F32.S32 R21, R21 ;  /* 0x0000001500157245 */ /* 0x000fe20000201400 */
[----:B------:R-:W-:Y:S01]  /*0450*/  FFMA R16, R2, R16, R17 ;  /* 0x0000001002107223 */ /* 0x000fe20000000011 */
[----:B------:R-:W-:Y:S01]  /*0460*/  IMAD.IADD R3, R3, 0x1, -R0 ;  /* 0x0000000103037824 */ /* 0x000fe200078e0a00 */
[----:B------:R-:W-:Y:S02]  /*0470*/  IADD3 R15, PT, PT, -R0, R15, RZ ;  /* 0x0000000f000f7210 */ /* 0x000fe40007ffe1ff */
[----:B------:R-:W-:Y:S02]  /*0480*/  FFMA R14, R11, R14, R16 ;  /* 0x0000000e0b0e7223 */ /* 0x000fe40000000010 */
[----:B------:R-:W-:-:S02]  /*0490*/  I2FP.F32.S32 R3, R3 ;  /* 0x0000000300037245 */ /* 0x000fc40000201400 */
[----:B------:R-:W-:-:S03]  /*04a0*/  I2FP.F32.S32 R15, R15 ;  /* 0x0000000f000f7245 */ /* 0x000fc60000201400 */
[----:B------:R-:W-:Y:S02]  /*04b0*/  FFMA R2, R2, R3, R21 ;  /* 0x0000000302027223 */ /* 0x000fe40000000015 */
[----:B------:R-:W0:Y:S02]  /*04c0*/  F2I.TRUNC.NTZ R3, R14 ;  /* 0x0000000e00037305 */ /* 0x000e24000020f100 */
[----:B------:R-:W-:-:S06]  /*04d0*/  FFMA R2, R11, R15, R2 ;  /* 0x0000000f0b027223 */ /* 0x000fcc0000000002 */
[----:B------:R-:W1:Y:S01]  /*04e0*/  F2I.TRUNC.NTZ R7, R2 ;  /* 0x0000000200077305 */ /* 0x000e62000020f100 */
[----:B0-----:R-:W-:Y:S04]  /*04f0*/  STG.E desc[UR6][R4.64+0x10], R3 ;  /* 0x0000100304007986 */ /* 0x001fe8000c101906 */
[----:B-1----:R-:W-:Y:S01]  /*0500*/  STG.E desc[UR6][R4.64+0x14], R7 ;  /* 0x0000140704007986 */ /* 0x002fe2000c101906 */
[----:B------:R-:W-:Y:S05]  /*0510*/  EXIT ;  /* 0x000000000000794d */ /* 0x000fea0003800000 */
.L_x_3:
        /* <DEDUP_REMOVED lines=14> */
.L_x_21:


//--------------------- .text._Z19updateTeamBestIndexP8ParticlePiS1_i --------------------------
	.section	.text._Z19updateTeamBestIndexP8ParticlePiS1_i,"ax",@progbits
	.align	128
        .global         _Z19updateTeamBestIndexP8ParticlePiS1_i
        .type           _Z19updateTeamBestIndexP8ParticlePiS1_i,@function
        .size           _Z19updateTeamBestIndexP8ParticlePiS1_i,(.L_x_22 - _Z19updateTeamBestIndexP8ParticlePiS1_i)
        .other          _Z19updateTeamBestIndexP8ParticlePiS1_i,@"STO_CUDA_ENTRY STV_DEFAULT"
_Z19updateTeamBestIndexP8ParticlePiS1_i:
.text._Z19updateTeamBestIndexP8ParticlePiS1_i:
[----:B------:R-:W-:Y:S01]  /*0000*/  LDC R1, c[0x0][0x37c] ;  /* 0x0000df00ff017b82 */ /* 0x000fe20000000800 */
[----:B------:R-:W0:Y:S01]  /*0010*/  S2R R9, SR_TID.X ;  /* 0x0000000000097919 */ /* 0x000e220000002100 */
[----:B------:R-:W1:Y:S01]  /*0020*/  LDCU.64 UR6, c[0x0][0x358] ;  /* 0x00006b00ff0677ac */ /* 0x000e620008000a00 */
[----:B------:R-:W-:Y:S01]  /*0030*/  BSSY.RECONVERGENT B0, `(.L_x_4) ;  /* 0x000000a000007945 */ /* 0x000fe20003800200 */
[----:B0-----:R-:W-:-:S13]  /*0040*/  ISETP.NE.AND P0, PT, R9, RZ, PT ;  /* 0x000000ff0900720c */ /* 0x001fda0003f05270 */
[----:B-1----:R-:W-:Y:S05]  /*0050*/  @P0 BRA `(.L_x_5) ;  /* 0x00000000001c0947 */ /* 0x002fea0003800000 */
[----:B------:R-:W0:Y:S02]  /*0060*/  LDC.64 R2, c[0x0][0x380] ;  /* 0x0000e000ff027b82 */ /* 0x000e240000000a00 */
[----:B0-----:R-:W2:Y:S06]  /*0070*/  LDG.E R4, desc[UR6][R2.64+0x18] ;  /* 0x0000180602047981 */ /* 0x001eac000c1e1900 */
[----:B------:R-:W0:Y:S01]  /*0080*/  S2UR UR5, SR_CgaCtaId ;  /* 0x00000000000579c3 */ /* 0x000e220000008800 */
[----:B------:R-:W-:Y:S01]  /*0090*/  UMOV UR4, 0x400 ;  /* 0x0000040000047882 */ /* 0x000fe20000000000 */
[----:B------:R-:W-:Y:S01]  /*00a0*/  IMAD.MOV.U32 R5, RZ, RZ, RZ ;  /* 0x000000ffff057224 */ /* 0x000fe200078e00ff */
[----:B0-----:R-:W-:-:S09]  /*00b0*/  ULEA UR4, UR5, UR4, 0x18 ;  /* 0x0000000405047291 */ /* 0x001fd2000f8ec0ff */
[----:B--2---:R0:W-:Y:S03]  /*00c0*/  STS.64 [UR4], R4 ;  /* 0x00000004ff007988 */ /* 0x0041e60008000a04 */
.L_x_5:
[----:B------:R-:W-:Y:S05]  /*00d0*/  BSYNC.RECONVERGENT B0 ;  /* 0x0000000000007941 */ /* 0x000fea0003800200 */
.L_x_4:
[----:B------:R-:W1:Y:S01]  /*00e0*/  LDCU UR4, c[0x0][0x360] ;  /* 0x00006c00ff0477ac */ /* 0x000e620008000800 */
[----:B------:R-:W-:Y:S01]  /*00f0*/  BAR.SYNC.DEFER_BLOCKING 0x0 ;  /* 0x0000000000007b1d */ /* 0x000fe20000010000 */
[----:B-1----:R-:W-:-:S09]  /*0100*/  UISETP.GE.U32.AND UP0, UPT, UR4, 0x2, UPT ;  /* 0x000000020400788c */ /* 0x002fd2000bf06070 */
[----:B------:R-:W-:Y:S05]  /*0110*/  BRA.U !UP0, `(.L_x_6) ;  /* 0x0000000108ac7547 */ /* 0x000fea000b800000 */
[----:B------:R-:W1:Y:S01]  /*0120*/  S2UR UR5, SR_CTAID.X ;  /* 0x00000000000579c3 */ /* 0x000e620000002500 */
[----:B------:R-:W2:Y:S01]  /*0130*/  LDCU UR8, c[0x0][0x398] ;  /* 0x00007300ff0877ac */ /* 0x000ea20008000800 */
[----:B------:R-:W-:Y:S01]  /*0140*/  IMAD.U32 R0, RZ, RZ, UR4 ;  /* 0x00000004ff007e24 */ /* 0x000fe2000f8e00ff */
[----:B------:R-:W3:Y:S05]  /*0150*/  LDCU UR9, c[0x0][0x398] ;  /* 0x00007300ff0977ac */ /* 0x000eea0008000800 */
[----:B------:R-:W4:Y:S01]  /*0160*/  LDC.64 R2, c[0x0][0x380] ;  /* 0x0000e000ff027b82 */ /* 0x000f220000000a00 */
[----:B-1----:R-:W-:-:S05]  /*0170*/  IMAD R11, R0, UR5, R9 ;  /* 0x00000005000b7c24 */ /* 0x002fca000f8e0209 */
[C---:B--2---:R-:W-:Y:S01]  /*0180*/  ISETP.GE.AND P0, PT, R11.reuse, UR8, PT ;  /* 0x000000080b007c0c */ /* 0x044fe2000bf06270 */
[----:B---34-:R-:W-:-:S12]  /*0190*/  IMAD.WIDE R2, R11, 0x1c, R2 ;  /* 0x0000001c0b027825 */ /* 0x018fd800078e0202 */
.L_x_9:
[----:B------:R-:W-:Y:S01]  /*01a0*/  BSSY.RECONVERGENT B0, `(.L_x_7) ;  /* 0x000001f000007945 */ /* 0x000fe20003800200 */
[--C-:B------:R-:W-:Y:S01]  /*01b0*/  IMAD.MOV.U32 R10, RZ, RZ, R0.reuse ;  /* 0x000000ffff0a7224 */ /* 0x100fe200078e0000 */
[----:B------:R-:W-:Y:S02]  /*01c0*/  SHF.R.U32.HI R0, RZ, 0x1, R0 ;  /* 0x00000001ff007819 */ /* 0x000fe40000011600 */
[----:B-1----:R-:W-:Y:S05]  /*01d0*/  @P0 BRA `(.L_x_8) ;  /* 0x00000000006c0947 */ /* 0x002fea0003800000 */
[----:B------:R-:W-:-:S05]  /*01e0*/  IMAD.IADD R12, R0, 0x1, R11 ;  /* 0x00000001000c7824 */ /* 0x000fca00078e020b */
[----:B------:R-:W-:-:S13]  /*01f0*/  ISETP.GE.AND P1, PT, R12, UR9, PT ;  /* 0x000000090c007c0c */ /* 0x000fda000bf26270 */
[----:B------:R-:W-:Y:S05]  /*0200*/  @P1 BRA `(.L_x_8) ;  /* 0x0000000000601947 */ /* 0x000fea0003800000 */
[----:B0-----:R-:W-:Y:S01]  /*0210*/  IMAD R5, R0, 0x1c, RZ ;  /* 0x0000001c00057824 */ /* 0x001fe200078e02ff */
[----:B------:R-:W2:Y:S04]  /*0220*/  LDG.E R6, desc[UR6][R2.64+0x18] ;  /* 0x0000180602067981 */ /* 0x000ea8000c1e1900 */
[----:B------:R-:W-:-:S05]  /*0230*/  IADD3 R4, P1, PT, R5, R2, RZ ;  /* 0x0000000205047210 */ /* 0x000fca0007f3e0ff */
[----:B------:R-:W-:-:S06]  /*0240*/  IMAD.X R5, RZ, RZ, R3, P1 ;  /* 0x000000ffff057224 */ /* 0x000fcc00008e0603 */
[----:B------:R-:W2:Y:S01]  /*0250*/  LDG.E R5, desc[UR6][R4.64+0x18] ;  /* 0x0000180604057981 */ /* 0x000ea2000c1e1900 */
[----:B------:R-:W0:Y:S01]  /*0260*/  S2R R8, SR_LANEID ;  /* 0x0000000000087919 */ /* 0x000e220000000000 */
[----:B------:R-:W1:Y:S01]  /*0270*/  S2R R14, SR_CgaCtaId ;  /* 0x00000000000e7919 */ /* 0x000e620000008800 */
[----:B------:R-:W-:Y:S02]  /*0280*/  VOTEU.ANY UR4, UPT, PT ;  /* 0x0000000000047886 */ /* 0x000fe400038e0100 */
[----:B------:R-:W-:Y:S01]  /*0290*/  UFLO.U32 UR4, UR4 ;  /* 0x00000004000472bd */ /* 0x000fe200080e0000 */
[----:B------:R-:W-:-:S05]  /*02a0*/  MOV R13, 0x400 ;  /* 0x00000400000d7802 */ /* 0x000fca0000000f00 */
[----:B0-----:R-:W-:Y:S02]  /*02b0*/  ISETP.EQ.U32.AND P1, PT, R8, UR4, PT ;  /* 0x0000000408007c0c */ /* 0x001fe4000bf22070 */
[----:B-1----:R-:W-:Y:S02]  /*02c0*/  LEA R15, R14, R13, 0x18 ;  /* 0x0000000d0e0f7211 */ /* 0x002fe400078ec0ff */
[----:B--2---:R-:W-:-:S04]  /*02d0*/  VIMNMX R7, PT, PT, R6, R5, PT ;  /* 0x0000000506077248 */ /* 0x004fc80003fe0100 */
[----:B------:R-:W-:-:S13]  /*02e0*/  CREDUX.MIN.S32 UR5, R7 ;  /* 0x00000000070572cc */ /* 0x000fda0000008200 */
[----:B------:R-:W-:-:S05]  /*02f0*/  IMAD.U32 R8, RZ, RZ, UR5 ;  /* 0x00000005ff087e24 */ /* 0x000fca000f8e00ff */
[----:B------:R-:W-:Y:S04]  /*0300*/  @P1 ATOMS.MIN.S32 RZ, [R15], R8 ;  /* 0x000000080fff138c */ /* 0x000fe80000800200 */
[----:B------:R-:W0:Y:S01]  /*0310*/  LDS R4, [R15] ;  /* 0x000000000f047984 */ /* 0x000e220000000800 */
[----:B------:R-:W-:-:S04]  /*0320*/  ISETP.GE.AND P1, PT, R6, R5, PT ;  /* 0x000000050600720c */ /* 0x000fc80003f26270 */
[----:B------:R-:W-:Y:S02]  /*0330*/  SEL R5, R11, R12, !P1 ;  /* 0x0000000c0b057207 */ /* 0x000fe40004800000 */
[----:B0-----:R-:W-:-:S13]  /*0340*/  ISETP.NE.AND P2, PT, R7, R4, PT ;  /* 0x000000040700720c */ /* 0x001fda0003f45270 */
[----:B------:R-:W-:Y:S05]  /*0350*/  @P2 BRA `(.L_x_8) ;  /* 0x00000000000c2947 */ /* 0x000fea0003800000 */
[----:B------:R-:W-:-:S05]  /*0360*/  VIADD R4, R13, 0x4 ;  /* 0x000000040d047836 */ /* 0x000fca0000000000 */
[----:B------:R-:W-:-:S05]  /*0370*/  LEA R4, R14, R4, 0x18 ;  /* 0x000000040e047211 */ /* 0x000fca00078ec0ff */
[----:B------:R1:W-:Y:S02]  /*0380*/  ATOMS.EXCH RZ, [R4], R5 ;  /* 0x0000000504ff738c */ /* 0x0003e40004000000 */
.L_x_8:
[----:B------:R-:W-:Y:S05]  /*0390*/  BSYNC.RECONVERGENT B0 ;  /* 0x0000000000007941 */ /* 0x000fea0003800200 */
.L_x_7:
[----:B------:R-:W-:Y:S01]  /*03a0*/  BAR.SYNC.DEFER_BLOCKING 0x0 ;  /* 0x0000000000007b1d */ /* 0x000fe20000010000 */
[----:B------:R-:W-:-:S13]  /*03b0*/  ISETP.GT.U32.AND P1, PT, R10, 0x3, PT ;  /* 0x000000030a00780c */ /* 0x000fda0003f24070 */
[----:B------:R-:W-:Y:S05]  /*03c0*/  @P1 BRA `(.L_x_9) ;  /* 0xfffffffc00741947 */ /* 0x000fea000383ffff */
.L_x_6:
[----:B------:R-:W-:-:S13]  /*03d0*/  ISETP.NE.AND P0, PT, R9, RZ, PT ;  /* 0x000000ff0900720c */ /* 0x000fda0003f05270 */
[----:B------:R-:W-:Y:S05]  /*03e0*/  @P0 EXIT ;  /* 0x000000000000094d */ /* 0x000fea0003800000 */
[----:B------:R-:W2:Y:S01]  /*03f0*/  S2UR UR5, SR_CgaCtaId ;  /* 0x00000000000579c3 */ /* 0x000ea20000008800 */
[----:B------:R-:W-:Y:S01]  /*0400*/  UMOV UR4, 0x400 ;  /* 0x0000040000047882 */ /* 0x000fe20000000000 */
[----:B------:R-:W3:Y:S06]  /*0410*/  S2R R9, SR_CTAID.X ;  /* 0x0000000000097919 */ /* 0x000eec0000002500 */
[----:B------:R-:W3:Y:S08]  /*0420*/  LDC.64 R2, c[0x0][0x388] ;  /* 0x0000e200ff027b82 */ /* 0x000ef00000000a00 */
[----:B01----:R-:W0:Y:S01]  /*0430*/  LDC.64 R4, c[0x0][0x390] ;  /* 0x0000e400ff047b82 */ /* 0x003e220000000a00 */
[----:B--2---:R-:W-:-:S09]  /*0440*/  ULEA UR4, UR5, UR4, 0x18 ;  /* 0x0000000405047291 */ /* 0x004fd2000f8ec0ff */
[----:B------:R-:W1:Y:S01]  /*0450*/  LDS.64 R6, [UR4] ;  /* 0x00000004ff067984 */ /* 0x000e620008000a00 */
[----:B---3--:R-:W-:-:S04]  /*0460*/  IMAD.WIDE.U32 R2, R9, 0x4, R2 ;  /* 0x0000000409027825 */ /* 0x008fc800078e0002 */
[----:B0-----:R-:W-:Y:S01]  /*0470*/  IMAD.WIDE.U32 R4, R9, 0x4, R4 ;  /* 0x0000000409047825 */ /* 0x001fe200078e0004 */
[----:B-1----:R-:W-:Y:S04]  /*0480*/  STG.E desc[UR6][R2.64], R6 ;  /* 0x0000000602007986 */ /* 0x002fe8000c101906 */
[----:B------:R-:W-:Y:S01]  /*0490*/  STG.E desc[UR6][R4.64], R7 ;  /* 0x0000000704007986 */ /* 0x000fe2000c101906 */
[----:B------:R-:W-:Y:S05]  /*04a0*/  EXIT ;  /* 0x000000000000794d */ /* 0x000fea0003800000 */
.L_x_10:
        /* <DEDUP_REMOVED lines=13> */
.L_x_22:


//--------------------- .text._Z11init_kernelP17curandStateXORWOWl --------------------------
	.section	.text._Z11init_kernelP17curandStateXORWOWl,"ax",@progbits
	.align	128
        .global         _Z11init_kernelP17curandStateXORWOWl
        .type           _Z11init_kernelP17curandStateXORWOWl,@function
        .size           _Z11init_kernelP17curandStateXORWOWl,(.L_x_23 - _Z11init_kernelP17curandStateXORWOWl)
        .other          _Z11init_kernelP17curandStateXORWOWl,@"STO_CUDA_ENTRY STV_DEFAULT"
_Z11init_kernelP17curandStateXORWOWl:
.text._Z11init_kernelP17curandStateXORWOWl:
[----:B------:R-:W-:Y:S08]  /*0000*/  LDC R1, c[0x0][0x37c] ;  /* 0x0000df00ff017b82 */ /* 0x000ff00000000800 */
[----:B------:R-:W0:Y:S01]  /*0010*/  LDC.64 R4, c[0x0][0x388] ;  /* 0x0000e200ff047b82 */ /* 0x000e220000000a00 */
[----:B------:R-:W1:Y:S01]  /*0020*/  S2R R7, SR_TID.X ;  /* 0x0000000000077919 */ /* 0x000e620000002100 */
[----:B------:R-:W2:Y:S01]  /*0030*/  LDCU.64 UR4, c[0x0][0x358] ;  /* 0x00006b00ff0477ac */ /* 0x000ea20008000a00 */
[----:B------:R-:W-:Y:S05]  /*0040*/  BSSY.RECONVERGENT B0, `(.L_x_11) ;  /* 0x00000e8000007945 */ /* 0x000fea0003800200 */
[----:B------:R-:W2:Y:S08]  /*0050*/  LDC.64 R2, c[0x0][0x380] ;  /* 0x0000e000ff027b82 */ /* 0x000eb00000000a00 */
[----:B------:R-:W1:Y:S08]  /*0060*/  S2UR UR6, SR_CTAID.X ;  /* 0x00000000000679c3 */ /* 0x000e700000002500 */
[----:B------:R-:W1:Y:S01]  /*0070*/  LDC R6, c[0x0][0x360] ;  /* 0x0000d800ff067b82 */ /* 0x000e620000000800 */
[----:B0-----:R-:W-:-:S02]  /*0080*/  LOP3.LUT R0, R4, 0xaad26b49, RZ, 0x3c, !PT ;  /* 0xaad26b4904007812 */ /* 0x001fc400078e3cff */
[----:B------:R-:W-:-:S03]  /*0090*/  LOP3.LUT R4, R5, 0xf7dcefdd, RZ, 0x3c, !PT ;  /* 0xf7dcefdd05047812 */ /* 0x000fc600078e3cff */
[----:B------:R-:W-:Y:S02]  /*00a0*/  IMAD R0, R0, 0x4182bed5, RZ ;  /* 0x4182bed500007824 */ /* 0x000fe400078e02ff */
[----:B------:R-:W-:Y:S02]  /*00b0*/  IMAD R5, R4, -0x658354e5, RZ ;  /* 0x9a7cab1b04057824 */ /* 0x000fe400078e02ff */
[C---:B------:R-:W-:Y:S01]  /*00c0*/  VIADD R9, R0.reuse, 0x75bcd15 ;  /* 0x075bcd1500097836 */ /* 0x040fe20000000000 */
[C---:B------:R-:W-:Y:S01]  /*00d0*/  LOP3.LUT R10, R0.reuse, 0x159a55e5, RZ, 0x3c, !PT ;  /* 0x159a55e5000a7812 */ /* 0x040fe200078e3cff */
[C---:B------:R-:W-:Y:S01]  /*00e0*/  VIADD R13, R0.reuse, 0x583f19 ;  /* 0x00583f19000d7836 */ /* 0x040fe20000000000 */
[----:B------:R-:W-:Y:S01]  /*00f0*/  IADD3 R8, PT, PT, R0, 0x64f0c9, R5 ;  /* 0x0064f0c900087810 */ /* 0x000fe20007ffe005 */
[C---:B------:R-:W-:Y:S01]  /*0100*/  VIADD R11, R5.reuse, 0x1f123bb5 ;  /* 0x1f123bb5050b7836 */ /* 0x040fe20000000000 */
[----:B------:R-:W-:-:S03]  /*0110*/  LOP3.LUT R12, R5, 0x5491333, RZ, 0x3c, !PT ;  /* 0x05491333050c7812 */ /* 0x000fc600078e3cff */
[----:B--2---:R0:W-:Y:S04]  /*0120*/  STG.E.64 desc[UR4][R2.64], R8 ;  /* 0x0000000802007986 */ /* 0x0041e8000c101b04 */
[----:B------:R0:W-:Y:S01]  /*0130*/  STG.E.64 desc[UR4][R2.64+0x8], R10 ;  /* 0x0000080a02007986 */ /* 0x0001e2000c101b04 */
[----:B-1----:R-:W-:-:S03]  /*0140*/  IMAD R7, R6, UR6, R7 ;  /* 0x0000000606077c24 */ /* 0x002fc6000f8e0207 */
[----:B------:R0:W-:Y:S02]  /*0150*/  STG.E.64 desc[UR4][R2.64+0x10], R12 ;  /* 0x0000100c02007986 */ /* 0x0001e4000c101b04 */
[----:B------:R-:W-:-:S13]  /*0160*/  ISETP.NE.AND P0, PT, R7, RZ, PT ;  /* 0x000000ff0700720c */ /* 0x000fda0003f05270 */
[----:B0-----:R-:W-:Y:S05]  /*0170*/  @!P0 BRA `(.L_x_12) ;  /* 0x0000000c00508947 */ /* 0x001fea0003800000 */
[----:B------:R-:W-:Y:S01]  /*0180*/  SHF.R.S32.HI R0, RZ, 0x1f, R7 ;  /* 0x0000001fff007819 */ /* 0x000fe20000011407 */
[----:B------:R-:W-:-:S07]  /*0190*/  IMAD.MOV.U32 R6, RZ, RZ, RZ ;  /* 0x000000ffff067224 */ /* 0x000fce00078e00ff */
.L_x_18:
[----:B------:R-:W-:Y:S01]  /*01a0*/  LOP3.LUT R2, R7, 0x3, RZ, 0xc0, !PT ;  /* 0x0000000307027812 */ /* 0x000fe200078ec0ff */
[----:B------:R-:W-:Y:S03]  /*01b0*/  BSSY.RECONVERGENT B1, `(.L_x_13) ;  /* 0x00000ca000017945 */ /* 0x000fe60003800200 */
[----:B------:R-:W-:-:S04]  /*01c0*/  ISETP.NE.U32.AND P0, PT, R2, RZ, PT ;  /* 0x000000ff0200720c */ /* 0x000fc80003f05070 */
[----:B------:R-:W-:-:S13]  /*01d0*/  ISETP.NE.AND.EX P0, PT, RZ, RZ, PT, P0 ;  /* 0x000000ffff00720c */ /* 0x000fda0003f05300 */
[----:B0-----:R-:W-:Y:S05]  /*01e0*/  @!P0 BRA `(.L_x_14) ;  /* 0x0000000c00188947 */ /* 0x001fea0003800000 */
[----:B------:R-:W0:Y:S01]  /*01f0*/  LDC.64 R2, c[0x4][RZ] ;  /* 0x01000000ff027b82 */ /* 0x000e220000000a00 */
[----:B------:R-:W-:Y:S02]  /*0200*/  IMAD.MOV.U32 R8, RZ, RZ, RZ ;  /* 0x000000ffff087224 */ /* 0x000fe400078e00ff */
[----:B0-----:R-:W-:-:S07]  /*0210*/  IMAD.WIDE.U32 R2, R6, 0xc80, R2 ;  /* 0x00000c8006027825 */ /* 0x001fce00078e0002 */
.L_x_17:
[----:B0-----:R-:W-:Y:S02]  /*0220*/  CS2R R10, SRZ ;  /* 0x00000000000a7805 */ /* 0x001fe4000001ff00 */
[----:B------:R-:W-:Y:S01]  /*0230*/  CS2R R12, SRZ ;  /* 0x00000000000c7805 */ /* 0x000fe2000001ff00 */
[----:B------:R-:W-:Y:S02]  /*0240*/  IMAD.MOV.U32 R9, RZ, RZ, RZ ;  /* 0x000000ffff097224 */ /* 0x000fe400078e00ff */
[----:B------:R-:W-:-:S07]  /*0250*/  IMAD.MOV.U32 R14, RZ, RZ, RZ ;  /* 0x000000ffff0e7224 */ /* 0x000fce00078e00ff */
.L_x_16:
[----:B------:R-:W0:Y:S02]  /*0260*/  LDC.64 R4, c[0x0][0x380] ;  /* 0x0000e000ff047b82 */ /* 0x000e240000000a00 */
[----:B0-----:R-:W-:-:S05]  /*0270*/  IMAD.WIDE.U32 R4, R14, 0x4, R4 ;  /* 0x000000040e047825 */ /* 0x001fca00078e0004 */
[----:B------:R0:W5:Y:S01]  /*0280*/  LDG.E R15, desc[UR4][R4.64+0x4] ;  /* 0x00000404040f7981 */ /* 0x000162000c1e1900 */
[----:B------:R-:W-:Y:S02]  /*0290*/  IMAD.SHL.U32 R16, R14, 0x20, RZ ;  /* 0x000000200e107824 */ /* 0x000fe400078e00ff */
[----:B------:R-:W-:-:S07]  /*02a0*/  IMAD.MOV.U32 R17, RZ, RZ, RZ ;  /* 0x000000ffff117224 */ /* 0x000fce00078e00ff */
.L_x_15:
[----:B-----5:R-:W-:Y:S01]  /*02b0*/  SHF.R.U32.HI R23, RZ, R17, R15 ;  /* 0x00000011ff177219 */ /* 0x020fe2000001160f */
[----:B0-----:R-:W-:-:S03]  /*02c0*/  IMAD.IADD R4, R16, 0x1, R17 ;  /* 0x0000000110047824 */ /* 0x001fc600078e0211 */
[----:B------:R-:W-:-:S04]  /*02d0*/  LOP3.LUT R5, R23, 0x1, RZ, 0xc0, !PT ;  /* 0x0000000117057812 */ /* 0x000fc800078ec0ff */
[----:B------:R-:W-:Y:S01]  /*02e0*/  ISETP.NE.U32.AND P0, PT, R5, 0x1, PT ;  /* 0x000000010500780c */ /* 0x000fe20003f05070 */
[----:B------:R-:W-:-:S03]  /*02f0*/  IMAD R5, R4, 0x5, RZ ;  /* 0x0000000504057824 */ /* 0x000fc600078e02ff */
[----:B------:R-:W-:Y:S01]  /*0300*/  R2P PR, R23, 0x7e ;  /* 0x0000007e17007804 */ /* 0x000fe20000000000 */
[----:B------:R-:W-:-:S08]  /*0310*/  IMAD.WIDE.U32 R4, R5, 0x4, R2 ;  /* 0x0000000405047825 */ /* 0x000fd000078e0002 */
[----:B------:R-:W2:Y:S04]  /*0320*/  @!P0 LDG.E R19, desc[UR4][R4.64+0x10] ;  /* 0x0000100404138981 */ /* 0x000ea8000c1e1900 */
[----:B------:R-:W3:Y:S04]  /*0330*/  @P1 LDG.E R21, desc[UR4][R4.64+0x24] ;  /* 0x0000240404151981 */ /* 0x000ee8000c1e1900 */
[----:B------:R-:W4:Y:S04]  /*0340*/  @P2 LDG.E R25, desc[UR4][R4.64+0x38] ;  /* 0x0000380404192981 */ /* 0x000f28000c1e1900 */
[----:B------:R-:W4:Y:S04]  /*0350*/  @P3 LDG.E R27, desc[UR4][R4.64+0x4c] ;  /* 0x00004c04041b3981 */ /* 0x000f28000c1e1900 */
[----:B------:R-:W4:Y:S04]  /*0360*/  @P4 LDG.E R29, desc[UR4][R4.64+0x60] ;  /* 0x00006004041d4981 */ /* 0x000f28000c1e1900 */
[----:B------:R-:W4:Y:S04]  /*0370*/  @!P0 LDG.E R18, desc[UR4][R4.64] ;  /* 0x0000000404128981 */ /* 0x000f28000c1e1900 */
[----:B------:R-:W4:Y:S04]  /*0380*/  @!P0 LDG.E R20, desc[UR4][R4.64+0x4] ;  /* 0x0000040404148981 */ /* 0x000f28000c1e1900 */
[----:B------:R-:W4:Y:S04]  /*0390*/  @P5 LDG.E R22, desc[UR4][R4.64+0x74] ;  /* 0x0000740404165981 */ /* 0x000f28000c1e1900 */
[----:B------:R-:W4:Y:S04]  /*03a0*/  @P1 LDG.E R24, desc[UR4][R4.64+0x20] ;  /* 0x0000200404181981 */ /* 0x000f28000c1e1900 */
[----:B------:R-:W4:Y:S04]  /*03b0*/  @P2 LDG.E R26, desc[UR4][R4.64+0x28] ;  /* 0x00002804041a2981 */ /* 0x000f28000c1e1900 */
[----:B------:R-:W4:Y:S01]  /*03c0*/  @P4 LDG.E R28, desc[UR4][R4.64+0x50] ;  /* 0x00005004041c4981 */ /* 0x000f22000c1e1900 */
[----:B--2---:R-:W-:-:S03]  /*03d0*/  @!P0 LOP3.LUT R10, R10, R19, RZ, 0x3c, !PT ;  /* 0x000000130a0a8212 */ /* 0x004fc600078e3cff */
[----:B------:R-:W2:Y:S01]  /*03e0*/  @!P0 LDG.E R19, desc[UR4][R4.64+0x8] ;  /* 0x0000080404138981 */ /* 0x000ea2000c1e1900 */
[----:B---3--:R-:W-:-:S03]  /*03f0*/  @P1 LOP3.LUT R10, R10, R21, RZ, 0x3c, !PT ;  /* 0x000000150a0a1212 */ /* 0x008fc600078e3cff */
[----:B------:R-:W3:Y:S01]  /*0400*/  @P1 LDG.E R21, desc[UR4][R4.64+0x1c] ;  /* 0x00001c0404151981 */ /* 0x000ee2000c1e1900 */
[----:B----4-:R-:W-:-:S03]  /*0410*/  @P2 LOP3.LUT R10, R10, R25, RZ, 0x3c, !PT ;  /* 0x000000190a0a2212 */ /* 0x010fc600078e3cff */
[----:B------:R-:W4:Y:S01]  /*0420*/  @P6 LDG.E R25, desc[UR4][R4.64+0x88] ;  /* 0x0000880404196981 */ /* 0x000f22000c1e1900 */
[----:B------:R-:W-:-:S04]  /*0430*/  @P3 LOP3.LUT R10, R10, R27, RZ, 0x3c, !PT ;  /* 0x0000001b0a0a3212 */ /* 0x000fc800078e3cff */
[----:B------:R-:W-:Y:S02]  /*0440*/  @P4 LOP3.LUT R10, R10, R29, RZ, 0x3c, !PT ;  /* 0x0000001d0a0a4212 */ /* 0x000fe400078e3cff */
[----:B------:R-:W-:Y:S02]  /*0450*/  @!P0 LOP3.LUT R9, R9, R18, RZ, 0x3c, !PT ;  /* 0x0000001209098212 */ /* 0x000fe400078e3cff */
[----:B------:R-:W4:Y:S01]  /*0460*/  @!P0 LDG.E R18, desc[UR4][R4.64+0xc] ;  /* 0x00000c0404128981 */ /* 0x000f22000c1e1900 */
[----:B------:R-:W-:-:S03]  /*0470*/  @!P0 LOP3.LUT R13, R13, R20, RZ, 0x3c, !PT ;  /* 0x000000140d0d8212 */ /* 0x000fc600078e3cff */
[----:B------:R-:W4:Y:S01]  /*0480*/  @P1 LDG.E R20, desc[UR4][R4.64+0x14] ;  /* 0x0000140404141981 */ /* 0x000f22000c1e1900 */
[----:B------:R-:W-:-:S03]  /*0490*/  @P5 LOP3.LUT R10, R10, R22, RZ, 0x3c, !PT ;  /* 0x000000160a0a5212 */ /* 0x000fc600078e3cff */
[----:B------:R-:W4:Y:S01]  /*04a0*/  @P1 LDG.E R22, desc[UR4][R4.64+0x18] ;  /* 0x0000180404161981 */ /* 0x000f22000c1e1900 */
[----:B--2---:R-:W-:-:S03]  /*04b0*/  @!P0 LOP3.LUT R12, R12, R19, RZ, 0x3c, !PT ;  /* 0x000000130c0c8212 */ /* 0x004fc600078e3cff */
[----:B------:R-:W2:Y:S01]  /*04c0*/  @P2 LDG.E R19, desc[UR4][R4.64+0x30] ;  /* 0x0000300404132981 */ /* 0x000ea2000c1e1900 */
[----:B---3--:R-:W-:-:S03]  /*04d0*/  @P1 LOP3.LUT R12, R12, R21, RZ, 0x3c, !PT ;  /* 0x000000150c0c1212 */ /* 0x008fc600078e3cff */
[----:B------:R-:W3:Y:S01]  /*04e0*/  @P3 LDG.E R21, desc[UR4][R4.64+0x44] ;  /* 0x0000440404153981 */ /* 0x000ee2000c1e1900 */
[----:B----4-:R-:W-:-:S03]  /*04f0*/  @!P0 LOP3.LUT R11, R11, R18, RZ, 0x3c, !PT ;  /* 0x000000120b0b8212 */ /* 0x010fc600078e3cff */
[----:B------:R-:W4:Y:S01]  /*0500*/  @P2 LDG.E R18, desc[UR4][R4.64+0x2c] ;  /* 0x00002c0404122981 */ /* 0x000f22000c1e1900 */
[----:B------:R-:W-:-:S03]  /*0510*/  @P1 LOP3.LUT R9, R9, R20, RZ, 0x3c, !PT ;  /* 0x0000001409091212 */ /* 0x000fc600078e3cff */
[----:B------:R-:W4:Y:S01]  /*0520*/  @P2 LDG.E R20, desc[UR4][R4.64+0x34] ;  /* 0x0000340404142981 */ /* 0x000f22000c1e1900 */
[----:B------:R-:W-:Y:S02]  /*0530*/  @P1 LOP3.LUT R11, R11, R24, RZ, 0x3c, !PT ;  /* 0x000000180b0b1212 */ /* 0x000fe400078e3cff */
[----:B------:R-:W-:Y:S01]  /*0540*/  @P1 LOP3.LUT R13, R13, R22, RZ, 0x3c, !PT ;  /* 0x000000160d0d1212 */ /* 0x000fe200078e3cff */
[----:B------:R-:W4:Y:S01]  /*0550*/  @P3 LDG.E R24, desc[UR4][R4.64+0x40] ;  /* 0x0000400404183981 */ /* 0x000f22000c1e1900 */
[----:B------:R-:W-:-:S03]  /*0560*/  @P2 LOP3.LUT R9, R9, R26, RZ, 0x3c, !PT ;  /* 0x0000001a09092212 */ /* 0x000fc600078e3cff */
[----:B------:R-:W4:Y:S04]  /*0570*/  @P3 LDG.E R22, desc[UR4][R4.64+0x3c] ;  /* 0x00003c0404163981 */ /* 0x000f28000c1e1900 */
[----:B------:R-:W4:Y:S01]  /*0580*/  @P3 LDG.E R26, desc[UR4][R4.64+0x48] ;  /* 0x00004804041a3981 */ /* 0x000f22000c1e1900 */
[----:B--2---:R-:W-:-:S03]  /*0590*/  @P2 LOP3.LUT R12, R12, R19, RZ, 0x3c, !PT ;  /* 0x000000130c0c2212 */ /* 0x004fc600078e3cff */
[----:B------:R-:W2:Y:S01]  /*05a0*/  @P4 LDG.E R19, desc[UR4][R4.64+0x58] ;  /* 0x0000580404134981 */ /* 0x000ea2000c1e1900 */
[----:B---3--:R-:W-:-:S03]  /*05b0*/  @P3 LOP3.LUT R12, R12, R21, RZ, 0x3c, !PT ;  /* 0x000000150c0c3212 */ /* 0x008fc600078e3cff */
[----:B------:R-:W3:Y:S01]  /*05c0*/  @P5 LDG.E R21, desc[UR4][R4.64+0x6c] ;  /* 0x00006c0404155981 */ /* 0x000ee2000c1e1900 */
[----:B----4-:R-:W-:-:S03]  /*05d0*/  @P2 LOP3.LUT R13, R13, R18, RZ, 0x3c, !PT ;  /* 0x000000120d0d2212 */ /* 0x010fc600078e3cff */
[----:B------:R-:W4:Y:S01]  /*05e0*/  @P4 LDG.E R18, desc[UR4][R4.64+0x54] ;  /* 0x0000540404124981 */ /* 0x000f22000c1e1900 */
[----:B------:R-:W-:-:S03]  /*05f0*/  @P2 LOP3.LUT R11, R11, R20, RZ, 0x3c, !PT ;  /* 0x000000140b0b2212 */ /* 0x000fc600078e3cff */
[----:B------:R-:W4:Y:S01]  /*0600*/  @P4 LDG.E R20, desc[UR4][R4.64+0x5c] ;  /* 0x00005c0404144981 */ /* 0x000f22000c1e1900 */
[----:B------:R-:W-:-:S03]  /*0610*/  @P3 LOP3.LUT R13, R13, R24, RZ, 0x3c, !PT ;  /* 0x000000180d0d3212 */ /* 0x000fc600078e3cff */
[----:B------:R-:W4:Y:S01]  /*0620*/  @P5 LDG.E R24, desc[UR4][R4.64+0x68] ;  /* 0x0000680404185981 */ /* 0x000f22000c1e1900 */
[----:B------:R-:W-:-:S03]  /*0630*/  @P3 LOP3.LUT R9, R9, R22, RZ, 0x3c, !PT ;  /* 0x0000001609093212 */ /* 0x000fc600078e3cff */
[----:B------:R-:W4:Y:S01]  /*0640*/  @P5 LDG.E R22, desc[UR4][R4.64+0x64] ;  /* 0x0000640404165981 */ /* 0x000f22000c1e1900 */
[----:B------:R-:W-:-:S03]  /*0650*/  @P3 LOP3.LUT R11, R11, R26, RZ, 0x3c, !PT ;  /* 0x0000001a0b0b3212 */ /* 0x000fc600078e3cff */
[----:B------:R-:W4:Y:S01]  /*0660*/  @P5 LDG.E R26, desc[UR4][R4.64+0x70] ;  /* 0x00007004041a5981 */ /* 0x000f22000c1e1900 */
[----:B------:R-:W-:Y:S02]  /*0670*/  LOP3.LUT P0, RZ, R23, 0x80, RZ, 0xc0, !PT ;  /* 0x0000008017ff7812 */ /* 0x000fe4000780c0ff */
[----:B------:R-:W-:Y:S02]  /*0680*/  @P4 LOP3.LUT R9, R9, R28, RZ, 0x3c, !PT ;  /* 0x0000001c09094212 */ /* 0x000fe400078e3cff */
[----:B------:R-:W4:Y:S01]  /*0690*/  @P6 LDG.E R28, desc[UR4][R4.64+0x78] ;  /* 0x00007804041c6981 */ /* 0x000f22000c1e1900 */
[----:B------:R-:W-:-:S08]  /*06a0*/  @P6 LOP3.LUT R10, R10, R25, RZ, 0x3c, !PT ;  /* 0x000000190a0a6212 */ /* 0x000fd000078e3cff */
        /* <DEDUP_REMOVED lines=15> */
[----:B------:R-:W-:Y:S02]  /*07a0*/  @P6 LOP3.LUT R9, R9, R28, RZ, 0x3c, !PT ;  /* 0x0000001c09096212 */ /* 0x000fe400078e3cff */
[----:B------:R-:W-:Y:S02]  /*07b0*/  @P0 LOP3.LUT R10, R10, R25, RZ, 0x3c, !PT ;  /* 0x000000190a0a0212 */ /* 0x000fe400078e3cff */
[----:B--2---:R-:W-:-:S04]  /*07c0*/  @P6 LOP3.LUT R12, R12, R19, RZ, 0x3c, !PT ;  /* 0x000000130c0c6212 */ /* 0x004fc800078e3cff */
[----:B---3--:R-:W-:Y:S02]  /*07d0*/  @P0 LOP3.LUT R12, R12, R21, RZ, 0x3c, !PT ;  /* 0x000000150c0c0212 */ /* 0x008fe400078e3cff */
[----:B----4-:R-:W-:Y:S02]  /*07e0*/  @P6 LOP3.LUT R13, R13, R18, RZ, 0x3c, !PT ;  /* 0x000000120d0d6212 */ /* 0x010fe400078e3cff */
[----:B------:R-:W-:Y:S02]  /*07f0*/  @P6 LOP3.LUT R11, R11, R20, RZ, 0x3c, !PT ;  /* 0x000000140b0b6212 */ /* 0x000fe400078e3cff */
[----:B------:R-:W-:Y:S02]  /*0800*/  @P0 LOP3.LUT R13, R13, R24, RZ, 0x3c, !PT ;  /* 0x000000180d0d0212 */ /* 0x000fe400078e3cff */
[----:B------:R-:W-:Y:S02]  /*0810*/  @P0 LOP3.LUT R9, R9, R22, RZ, 0x3c, !PT ;  /* 0x0000001609090212 */ /* 0x000fe400078e3cff */
[----:B------:R-:W-:-:S02]  /*0820*/  @P0 LOP3.LUT R11, R11, R26, RZ, 0x3c, !PT ;  /* 0x0000001a0b0b0212 */ /* 0x000fc400078e3cff */
[----:B------:R-:W-:-:S13]  /*0830*/  R2P PR, R23.B1, 0x7f ;  /* 0x0000007f17007804 */ /* 0x000fda0000001000 */
[----:B------:R-:W2:Y:S04]  /*0840*/  @P0 LDG.E R19, desc[UR4][R4.64+0xa8] ;  /* 0x0000a80404130981 */ /* 0x000ea8000c1e1900 */
[----:B------:R-:W3:Y:S04]  /*0850*/  @P0 LDG.E R20, desc[UR4][R4.64+0xa4] ;  /* 0x0000a40404140981 */ /* 0x000ee8000c1e1900 */
[----:B------:R-:W4:Y:S04]  /*0860*/  @P0 LDG.E R18, desc[UR4][R4.64+0xa0] ;  /* 0x0000a00404120981 */ /* 0x000f28000c1e1900 */
[----:B------:R-:W4:Y:S04]  /*0870*/  @P0 LDG.E R22, desc[UR4][R4.64+0xac] ;  /* 0x0000ac0404160981 */ /* 0x000f28000c1e1900 */
[----:B------:R-:W4:Y:S04]  /*0880*/  @P0 LDG.E R21, desc[UR4][R4.64+0xb0] ;  /* 0x0000b00404150981 */ /* 0x000f28000c1e1900 */
[----:B------:R-:W4:Y:S04]  /*0890*/  @P1 LDG.E R24, desc[UR4][R4.64+0xb8] ;  /* 0x0000b80404181981 */ /* 0x000f28000c1e1900 */
[----:B------:R-:W4:Y:S04]  /*08a0*/  @P1 LDG.E R26, desc[UR4][R4.64+0xc0] ;  /* 0x0000c004041a1981 */ /* 0x000f28000c1e1900 */
        /* <DEDUP_REMOVED lines=10> */
[----:B------:R-:W-:Y:S02]  /*0950*/  @P0 LOP3.LUT R10, R10, R21, RZ, 0x3c, !PT ;  /* 0x000000150a0a0212 */ /* 0x000fe400078e3cff */
[----:B------:R-:W-:Y:S01]  /*0960*/  LOP3.LUT P0, RZ, R23, 0x8000, RZ, 0xc0, !PT ;  /* 0x0000800017ff7812 */ /* 0x000fe2000780c0ff */
[----:B------:R-:W4:Y:S04]  /*0970*/  @P2 LDG.E R21, desc[UR4][R4.64+0xd8] ;  /* 0x0000d80404152981 */ /* 0x000f28000c1e1900 */
        /* <DEDUP_REMOVED lines=11> */
[----:B------:R-:W-:Y:S02]  /*0a30*/  @P2 LOP3.LUT R9, R9, R28, RZ, 0x3c, !PT ;  /* 0x0000001c09092212 */ /* 0x000fe400078e3cff */
[----:B----4-:R-:W-:Y:S01]  /*0a40*/  @P2 LOP3.LUT R13, R13, R18, RZ, 0x3c, !PT ;  /* 0x000000120d0d2212 */ /* 0x010fe200078e3cff */
[----:B------:R-:W4:Y:S01]  /*0a50*/  @P5 LDG.E R28, desc[UR4][R4.64+0x110] ;  /* 0x00011004041c5981 */ /* 0x000f22000c1e1900 */
[----:B------:R-:W-:-:S03]  /*0a60*/  @P3 LOP3.LUT R9, R9, R22, RZ, 0x3c, !PT ;  /* 0x0000001609093212 */ /* 0x000fc600078e3cff */
[----:B------:R-:W4:Y:S01]  /*0a70*/  @P4 LDG.E R18, desc[UR4][R4.64+0xf0] ;  /* 0x0000f00404124981 */ /* 0x000f22000c1e1900 */
[----:B------:R-:W-:-:S03]  /*0a80*/  @P2 LOP3.LUT R10, R10, R21, RZ, 0x3c, !PT ;  /* 0x000000150a0a2212 */ /* 0x000fc600078e3cff */
[----:B------:R-:W4:Y:S04]  /*0a90*/  @P4 LDG.E R21, desc[UR4][R4.64+0xf8] ;  /* 0x0000f80404154981 */ /* 0x000f28000c1e1900 */
[----:B------:R-:W4:Y:S01]  /*0aa0*/  @P4 LDG.E R22, desc[UR4][R4.64+0xfc] ;  /* 0x0000fc0404164981 */ /* 0x000f22000c1e1900 */
[----:B------:R-:W-:-:S03]  /*0ab0*/  @P3 LOP3.LUT R13, R13, R24, RZ, 0x3c, !PT ;  /* 0x000000180d0d3212 */ /* 0x000fc600078e3cff */
[----:B------:R-:W4:Y:S01]  /*0ac0*/  @P5 LDG.E R24, desc[UR4][R4.64+0x104] ;  /* 0x0001040404185981 */ /* 0x000f22000c1e1900 */
[----:B------:R-:W-:-:S03]  /*0ad0*/  @P3 LOP3.LUT R10, R10, R25, RZ, 0x3c, !PT ;  /* 0x000000190a0a3212 */ /* 0x000fc600078e3cff */
[----:B------:R-:W4:Y:S01]  /*0ae0*/  @P5 LDG.E R25, desc[UR4][R4.64+0x10c] ;  /* 0x00010c0404195981 */ /* 0x000f22000c1e1900 */
[----:B--2---:R-:W-:-:S03]  /*0af0*/  @P2 LOP3.LUT R12, R12, R19, RZ, 0x3c, !PT ;  /* 0x000000130c0c2212 */ /* 0x004fc600078e3cff */
[----:B------:R-:W2:Y:S01]  /*0b00*/  @P5 LDG.E R19, desc[UR4][R4.64+0x114] ;  /* 0x0001140404135981 */ /* 0x000ea2000c1e1900 */
[----:B------:R-:W-:-:S03]  /*0b10*/  @P3 LOP3.LUT R12, R12, R23, RZ, 0x3c, !PT ;  /* 0x000000170c0c3212 */ /* 0x000fc600078e3cff */
[----:B------:R-:W2:Y:S01]  /*0b20*/  @P4 LDG.E R23, desc[UR4][R4.64+0x100] ;  /* 0x0001000404174981 */ /* 0x000ea2000c1e1900 */
[----:B---3--:R-:W-:-:S03]  /*0b30*/  @P2 LOP3.LUT R11, R11, R20, RZ, 0x3c, !PT ;  /* 0x000000140b0b2212 */ /* 0x008fc600078e3cff */
[----:B------:R-:W3:Y:S01]  /*0b40*/  @P4 LDG.E R20, desc[UR4][R4.64+0xf4] ;  /* 0x0000f40404144981 */ /* 0x000ee2000c1e1900 */
[----:B------:R-:W-:-:S03]  /*0b50*/  @P3 LOP3.LUT R11, R11, R26, RZ, 0x3c, !PT ;  /* 0x0000001a0b0b3212 */ /* 0x000fc600078e3cff */
[----:B------:R-:W3:Y:S01]  /*0b60*/  @P5 LDG.E R26, desc[UR4][R4.64+0x108] ;  /* 0x00010804041a5981 */ /* 0x000ee2000c1e1900 */
[----:B----4-:R-:W-:Y:S02]  /*0b70*/  @P4 LOP3.LUT R9, R9, R18, RZ, 0x3c, !PT ;  /* 0x0000001209094212 */ /* 0x010fe400078e3cff */
[----:B------:R-:W-:Y:S01]  /*0b80*/  @P4 LOP3.LUT R12, R12, R21, RZ, 0x3c, !PT ;  /* 0x000000150c0c4212 */ /* 0x000fe200078e3cff */
[----:B------:R-:W4:Y:S01]  /*0b90*/  @P6 LDG.E R18, desc[UR4][R4.64+0x118] ;  /* 0x0001180404126981 */ /* 0x000f22000c1e1900 */
[----:B------:R-:W-:-:S03]  /*0ba0*/  @P4 LOP3.LUT R11, R11, R22, RZ, 0x3c, !PT ;  /* 0x000000160b0b4212 */ /* 0x000fc600078e3cff */
        /* <DEDUP_REMOVED lines=10> */
[----:B---3--:R-:W-:Y:S02]  /*0c50*/  @P4 LOP3.LUT R13, R13, R20, RZ, 0x3c, !PT ;  /* 0x000000140d0d4212 */ /* 0x008fe400078e3cff */
[----:B------:R-:W-:Y:S01]  /*0c60*/  @P5 LOP3.LUT R10, R10, R19, RZ, 0x3c, !PT ;  /* 0x000000130a0a5212 */ /* 0x000fe200078e3cff */
[----:B------:R-:W3:Y:S01]  /*0c70*/  @P6 LDG.E R20, desc[UR4][R4.64+0x11c] ;  /* 0x00011c0404146981 */ /* 0x000ee2000c1e1900 */
[----:B------:R-:W-:-:S03]  /*0c80*/  @P5 LOP3.LUT R13, R13, R26, RZ, 0x3c, !PT ;  /* 0x0000001a0d0d5212 */ /* 0x000fc600078e3cff */
[----:B------:R-:W3:Y:S04]  /*0c90*/  @P6 LDG.E R19, desc[UR4][R4.64+0x128] ;  /* 0x0001280404136981 */ /* 0x000ee8000c1e1900 */
[----:B------:R-:W3:Y:S01]  /*0ca0*/  @P0 LDG.E R26, desc[UR4][R4.64+0x130] ;  /* 0x00013004041a0981 */ /* 0x000ee2000c1e1900 */
[----:B------:R-:W-:-:S05]  /*0cb0*/  VIADD R17, R17, 0x10 ;  /* 0x0000001011117836 */ /* 0x000fca0000000000 */
[----:B------:R-:W-:Y:S02]  /*0cc0*/  ISETP.NE.AND P1, PT, R17, 0x20, PT ;  /* 0x000000201100780c */ /* 0x000fe40003f25270 */
[----:B----4-:R-:W-:Y:S02]  /*0cd0*/  @P6 LOP3.LUT R9, R9, R18, RZ, 0x3c, !PT ;  /* 0x0000001209096212 */ /* 0x010fe400078e3cff */
[----:B------:R-:W-:Y:S02]  /*0ce0*/  @P6 LOP3.LUT R12, R12, R21, RZ, 0x3c, !PT ;  /* 0x000000150c0c6212 */ /* 0x000fe400078e3cff */
[----:B------:R-:W-:Y:S02]  /*0cf0*/  @P6 LOP3.LUT R11, R11, R22, RZ, 0x3c, !PT ;  /* 0x000000160b0b6212 */ /* 0x000fe400078e3cff */
[----:B------:R-:W-:Y:S02]  /*0d00*/  @P0 LOP3.LUT R9, R9, R24, RZ, 0x3c, !PT ;  /* 0x0000001809090212 */ /* 0x000fe400078e3cff */
[----:B------:R-:W-:-:S02]  /*0d10*/  @P0 LOP3.LUT R11, R11, R28, RZ, 0x3c, !PT ;  /* 0x0000001c0b0b0212 */ /* 0x000fc400078e3cff */
[----:B--2---:R-:W-:Y:S02]  /*0d20*/  @P0 LOP3.LUT R12, R12, R23, RZ, 0x3c, !PT ;  /* 0x000000170c0c0212 */ /* 0x004fe400078e3cff */
[----:B---3--:R-:W-:Y:S02]  /*0d30*/  @P6 LOP3.LUT R13, R13, R20, RZ, 0x3c, !PT ;  /* 0x000000140d0d6212 */ /* 0x008fe400078e3cff */
[----:B------:R-:W-:Y:S02]  /*0d40*/  @P6 LOP3.LUT R10, R10, R19, RZ, 0x3c, !PT ;  /* 0x000000130a0a6212 */ /* 0x000fe400078e3cff */
[----:B------:R-:W-:Y:S02]  /*0d50*/  @P0 LOP3.LUT R13, R13, R26, RZ, 0x3c, !PT ;  /* 0x0000001a0d0d0212 */ /* 0x000fe400078e3cff */
[----:B------:R-:W-:Y:S01]  /*0d60*/  @P0 LOP3.LUT R10, R10, R25, RZ, 0x3c, !PT ;  /* 0x000000190a0a0212 */ /* 0x000fe200078e3cff */
[----:B------:R-:W-:Y:S06]  /*0d70*/  @P1 BRA `(.L_x_15) ;  /* 0xfffffff4004c1947 */ /* 0x000fec000383ffff */
[----:B------:R-:W-:-:S05]  /*0d80*/  VIADD R14, R14, 0x1 ;  /* 0x000000010e0e7836 */ /* 0x000fca0000000000 */
[----:B------:R-:W-:-:S13]  /*0d90*/  ISETP.NE.AND P0, PT, R14, 0x5, PT ;  /* 0x000000050e00780c */ /* 0x000fda0003f05270 */
[----:B------:R-:W-:Y:S05]  /*0da0*/  @P0 BRA `(.L_x_16) ;  /* 0xfffffff4002c0947 */ /* 0x000fea000383ffff */
[----:B------:R-:W0:Y:S01]  /*0db0*/  LDC.64 R4, c[0x0][0x380] ;  /* 0x0000e000ff047b82 */ /* 0x000e220000000a00 */
[----:B------:R-:W-:Y:S01]  /*0dc0*/  VIADD R8, R8, 0x1 ;  /* 0x0000000108087836 */ /* 0x000fe20000000000 */
[----:B------:R-:W-:-:S04]  /*0dd0*/  LOP3.LUT R15, R7, 0x3, RZ, 0xc0, !PT ;  /* 0x00000003070f7812 */ /* 0x000fc800078ec0ff */
[----:B------:R-:W-:Y:S01]  /*0de0*/  ISETP.GE.U32.AND P0, PT, R8, R15, PT ;  /* 0x0000000f0800720c */ /* 0x000fe20003f06070 */
[----:B0-----:R0:W-:Y:S04]  /*0df0*/  STG.E desc[UR4][R4.64+0x4], R9 ;  /* 0x0000040904007986 */ /* 0x0011e8000c101904 */
[----:B------:R0:W-:Y:S04]  /*0e00*/  STG.E desc[UR4][R4.64+0x8], R13 ;  /* 0x0000080d04007986 */ /* 0x0001e8000c101904 */
[----:B------:R0:W-:Y:S04]  /*0e10*/  STG.E desc[UR4][R4.64+0xc], R12 ;  /* 0x00000c0c04007986 */ /* 0x0001e8000c101904 */
[----:B------:R0:W-:Y:S04]  /*0e20*/  STG.E desc[UR4][R4.64+0x10], R11 ;  /* 0x0000100b04007986 */ /* 0x0001e8000c101904 */
[----:B------:R0:W-:Y:S01]  /*0e30*/  STG.E desc[UR4][R4.64+0x14], R10 ;  /* 0x0000140a04007986 */ /* 0x0001e2000c101904 */
[----:B------:R-:W-:Y:S05]  /*0e40*/  @!P0 BRA `(.L_x_17) ;  /* 0xfffffff000f48947 */ /* 0x000fea000383ffff */
.L_x_14:
[----:B------:R-:W-:Y:S05]  /*0e50*/  BSYNC.RECONVERGENT B1 ;  /* 0x0000000000017941 */ /* 0x000fea0003800200 */
.L_x_13:
[C---:B------:R-:W-:Y:S01]  /*0e60*/  ISETP.GT.U32.AND P0, PT, R7.reuse, 0x3, PT ;  /* 0x000000030700780c */ /* 0x040fe20003f04070 */
[----:B------:R-:W-:Y:S01]  /*0e70*/  VIADD R6, R6, 0x1 ;  /* 0x0000000106067836 */ /* 0x000fe20000000000 */
[--C-:B------:R-:W-:Y:S02]  /*0e80*/  SHF.R.U64 R7, R7, 0x2, R0.reuse ;  /* 0x0000000207077819 */ /* 0x100fe40000001200 */
[----:B------:R-:W-:Y:S02]  /*0e90*/  ISETP.GT.U32.AND.EX P0, PT, R0, RZ, PT, P0 ;  /* 0x000000ff0000720c */ /* 0x000fe40003f04100 */
[----:B------:R-:W-:-:S11]  /*0ea0*/  SHF.R.U32.HI R0, RZ, 0x2, R0 ;  /* 0x00000002ff007819 */ /* 0x000fd60000011600 */
[----:B------:R-:W-:Y:S05]  /*0eb0*/  @P0 BRA `(.L_x_18) ;  /* 0xfffffff000b80947 */ /* 0x000fea000383ffff */
.L_x_12:
[----:B------:R-:W-:Y:S05]  /*0ec0*/  BSYNC.RECONVERGENT B0 ;  /* 0x0000000000007941 */ /* 0x000fea0003800200 */
.L_x_11:
[----:B------:R-:W1:Y:S02]  /*0ed0*/  LDC.64 R2, c[0x0][0x380] ;  /* 0x0000e000ff027b82 */ /* 0x000e640000000a00 */
[----:B-1----:R-:W-:Y:S04]  /*0ee0*/  STG.E.64 desc[UR4][R2.64+0x18], RZ ;  /* 0x000018ff02007986 */ /* 0x002fe8000c101b04 */
[----:B------:R-:W-:Y:S04]  /*0ef0*/  STG.E desc[UR4][R2.64+0x20], RZ ;  /* 0x000020ff02007986 */ /* 0x000fe8000c101904 */
[----:B------:R-:W-:Y:S01]  /*0f00*/  STG.E.64 desc[UR4][R2.64+0x28], RZ ;  /* 0x000028ff02007986 */ /* 0x000fe2000c101b04 */
[----:B------:R-:W-:Y:S05]  /*0f10*/  EXIT ;  /* 0x000000000000794d */ /* 0x000fea0003800000 */
.L_x_19:
        /* <DEDUP_REMOVED lines=14> */
.L_x_23:


//--------------------- .nv.global.init           --------------------------
	.section	.nv.global.init,"aw",@progbits
	.align	4
.nv.global.init:
	.type		mrg32k3aM1SubSeq,@object
	.size		mrg32k3aM1SubSeq,(mrg32k3aM2SubSeq - mrg32k3aM1SubSeq)
mrg32k3aM1SubSeq:
        /*0000*/ 	.byte	0x0b, 0xcc, 0xee, 0x04, 0x73, 0x29, 0x8b, 0x6f, 0xf6, 0x53, 0x03, 0xf6, 0x23, 0xf6, 0xea, 0xda
        /* <DEDUP_REMOVED lines=125> */
	.type		mrg32k3aM2SubSeq,@object
	.size		mrg32k3aM2SubSeq,(mrg32k3aM1 - mrg32k3aM2SubSeq)
mrg32k3aM2SubSeq:
        /* <DEDUP_REMOVED lines=126> */
	.type		mrg32k3aM1,@object
	.size		mrg32k3aM1,(mrg32k3aM1Seq - mrg32k3aM1)
mrg32k3aM1:
        /* <DEDUP_REMOVED lines=144> */
	.type		mrg32k3aM1Seq,@object
	.size		mrg32k3aM1Seq,(mrg32k3aM2 - mrg32k3aM1Seq)
mrg32k3aM1Seq:
        /* <DEDUP_REMOVED lines=144> */
	.type		mrg32k3aM2,@object
	.size		mrg32k3aM2,(mrg32k3aM2Seq - mrg32k3aM2)
mrg32k3aM2:
        /* <DEDUP_REMOVED lines=144> */
	.type		mrg32k3aM2Seq,@object
	.size		mrg32k3aM2Seq,(precalc_xorwow_matrix - mrg32k3aM2Seq)
mrg32k3aM2Seq:
        /* <DEDUP_REMOVED lines=144> */
	.type		precalc_xorwow_matrix,@object
	.size		precalc_xorwow_matrix,(precalc_xorwow_offset_matrix - precalc_xorwow_matrix)
precalc_xorwow_matrix:
        /* <DEDUP_REMOVED lines=6400> */
	.type		precalc_xorwow_offset_matrix,@object
	.size		precalc_xorwow_offset_matrix,(.L_1 - precalc_xorwow_offset_matrix)
precalc_xorwow_offset_matrix:
        /* <DEDUP_REMOVED lines=6400> */
.L_1:


//--------------------- .nv.shared.reserved.0     --------------------------
	.section	.nv.shared.reserved.0,"aw",@nobits
	.weak		__nv_reservedSMEM_offset_0_alias
	.size		__nv_reservedSMEM_offset_0_alias, 0, 64
	.other		__nv_reservedSMEM_offset_0_alias,@"STO_CUDA_RESERVED_SHARED STV_DEFAULT"
__nv_reservedSMEM_offset_0_alias:
	.zero		0
	.zero		64


//--------------------- .nv.shared._Z14updateVelocityP8ParticlePifffiP17curandStateXORWOW --------------------------
	.section	.nv.shared._Z14updateVelocityP8ParticlePifffiP17curandStateXORWOW,"aw",@nobits
	.sectionflags	@""
	.align	4
.nv.shared._Z14updateVelocityP8ParticlePifffiP17curandStateXORWOW:
	.zero		1032


//--------------------- .nv.shared._Z19updateTeamBestIndexP8ParticlePiS1_i --------------------------
	.section	.nv.shared._Z19updateTeamBestIndexP8ParticlePiS1_i,"aw",@nobits
	.sectionflags	@""
	.align	4
.nv.shared._Z19updateTeamBestIndexP8ParticlePiS1_i:
	.zero		1032


//--------------------- .nv.constant0._Z14updatePositionPiS_S_P8Particlei --------------------------
	.section	.nv.constant0._Z14updatePositionPiS_S_P8Particlei,"a",@progbits
	.sectionflags	@""
	.align	4
.nv.constant0._Z14updatePositionPiS_S_P8Particlei:
	.zero		932


//--------------------- .nv.constant0._Z14updateVelocityP8ParticlePifffiP17curandStateXORWOW --------------------------
	.section	.nv.constant0._Z14updateVelocityP8ParticlePifffiP17curandStateXORWOW,"a",@progbits
	.sectionflags	@""
	.align	4
.nv.constant0._Z14updateVelocityP8ParticlePifffiP17curandStateXORWOW:
	.zero		936


//--------------------- .nv.constant0._Z19updateTeamBestIndexP8ParticlePiS1_i --------------------------
	.section	.nv.constant0._Z19updateTeamBestIndexP8ParticlePiS1_i,"a",@progbits
	.sectionflags	@""
	.align	4
.nv.constant0._Z19updateTeamBestIndexP8ParticlePiS1_i:
	.zero		924


//--------------------- .nv.constant0._Z11init_kernelP17curandStateXORWOWl --------------------------
	.section	.nv.constant0._Z11init_kernelP17curandStateXORWOWl,"a",@progbits
	.sectionflags	@""
	.align	4
.nv.constant0._Z11init_kernelP17curandStateXORWOWl:
	.zero		912


//--------------------- SYMBOLS --------------------------

	.type		.nv.reservedSmem.offset0,@object
	.size		.nv.reservedSmem.offset0,0x4
	.type		.nv.reservedSmem.cap,@object
	.size		.nv.reservedSmem.cap,0x4
